	.target	sm_90a

	.elftype	@"ET_EXEC"


//--------------------- .note.nv.tkinfo           --------------------------
	.section	.note.nv.tkinfo,"",@"SHT_NOTE"
	.sectionflags	@"SHF_NOTE_NV_TKINFO"
	.tkinfo
        /*0018*/ 	.word	0x00000002
        /*0030*/ 	.string	""
        /*0030*/ 	.string	"ptxas"
        /*0030*/ 	.string	"Cuda compilation tools, release 13.0, V13.0.88"
        /*0030*/ 	.string	"Build cuda_13.0.r13.0/compiler.36424714_0"
        /*0030*/ 	.string	"-v  -suppress-debug-info  -lineinfo  -arch sm_90a "



//--------------------- .note.nv.cuinfo           --------------------------
	.section	.note.nv.cuinfo,"",@"SHT_NOTE"
	.sectionflags	@"SHF_NOTE_NV_CUINFO"
        /*0018*/ 	.short	0x0002
        /*001a*/ 	.short	0x005a
        /*001c*/ 	.short	0x0082
	.zero		2


//--------------------- .nv.info                  --------------------------
	.section	.nv.info,"",@"SHT_CUDA_INFO"
	.align	4


	//----- nvinfo : EIATTR_REGCOUNT
	.align		4
        /*0000*/ 	.byte	0x04, 0x2f
        /*0002*/ 	.short	(.L_1 - .L_0)
	.align		4
.L_0:
        /*0004*/ 	.word	index@(gluon_wgmma)
        /*0008*/ 	.word	0x0000009a


	//----- nvinfo : EIATTR_FRAME_SIZE
	.align		4
.L_1:
        /*000c*/ 	.byte	0x04, 0x11
        /*000e*/ 	.short	(.L_3 - .L_2)
	.align		4
.L_2:
        /*0010*/ 	.word	index@(gluon_wgmma)
        /*0014*/ 	.word	0x00000000


	//----- nvinfo : EIATTR_MIN_STACK_SIZE
	.align		4
.L_3:
        /*0018*/ 	.byte	0x04, 0x12
        /*001a*/ 	.short	(.L_5 - .L_4)
	.align		4
.L_4:
        /*001c*/ 	.word	index@(gluon_wgmma)
        /*0020*/ 	.word	0x00000000
.L_5:


//--------------------- .nv.compat                --------------------------
	.section	.nv.compat,"",@"SHT_CUDA_COMPAT_INFO"
	.align	4
        /*0000*/ 	.byte	0x02, 0x09, 0x01, 0x00, 0x02, 0x02, 0x04, 0x00, 0x02, 0x05, 0x05, 0x00, 0x03, 0x07, 0x01, 0x01
        /*0010*/ 	.byte	0x02, 0x03, 0x03, 0x00, 0x02, 0x06, 0x01, 0x00, 0x04, 0x0b, 0x08, 0x00, 0x00, 0x00, 0x00, 0x00
        /*0020*/ 	.byte	0x00, 0x00, 0x00, 0x00


//--------------------- .nv.info.gluon_wgmma      --------------------------
	.section	.nv.info.gluon_wgmma,"",@"SHT_CUDA_INFO"
	.sectionflags	@""
	.align	4


	//----- nvinfo : EIATTR_CUDA_API_VERSION
	.align		4
        /*0000*/ 	.byte	0x04, 0x37
        /*0002*/ 	.short	(.L_7 - .L_6)
.L_6:
        /*0004*/ 	.word	0x00000082


	//----- nvinfo : EIATTR_KPARAM_INFO
	.align		4
.L_7:
        /*0008*/ 	.byte	0x04, 0x17
        /*000a*/ 	.short	(.L_9 - .L_8)
.L_8:
        /*000c*/ 	.word	0x00000000
        /*0010*/ 	.short	0x000a
        /*0012*/ 	.short	0x0048
        /*0014*/ 	.byte	0x00, 0xf4, 0x21, 0x00


	//----- nvinfo : EIATTR_KPARAM_INFO
	.align		4
.L_9:
        /*0018*/ 	.byte	0x04, 0x17
        /*001a*/ 	.short	(.L_11 - .L_10)
.L_10:
        /*001c*/ 	.word	0x00000000
        /*0020*/ 	.short	0x0009
        /*0022*/ 	.short	0x0040
        /*0024*/ 	.byte	0x00, 0xf4, 0x21, 0x00


	//----- nvinfo : EIATTR_KPARAM_INFO
	.align		4
.L_11:
        /*0028*/ 	.byte	0x04, 0x17
        /*002a*/ 	.short	(.L_13 - .L_12)
.L_12:
        /*002c*/ 	.word	0x00000000
        /*0030*/ 	.short	0x0008
        /*0032*/ 	.short	0x0038
        /*0034*/ 	.byte	0x00, 0xf0, 0x21, 0x00


	//----- nvinfo : EIATTR_KPARAM_INFO
	.align		4
.L_13:
        /*0038*/ 	.byte	0x04, 0x17
        /*003a*/ 	.short	(.L_15 - .L_14)
.L_14:
        /*003c*/ 	.word	0x00000000
        /*0040*/ 	.short	0x0007
        /*0042*/ 	.short	0x0030
        /*0044*/ 	.byte	0x00, 0xf0, 0x21, 0x00


	//----- nvinfo : EIATTR_KPARAM_INFO
	.align		4
.L_15:
        /*0048*/ 	.byte	0x04, 0x17
        /*004a*/ 	.short	(.L_17 - .L_16)
.L_16:
        /*004c*/ 	.word	0x00000000
        /*0050*/ 	.short	0x0006
        /*0052*/ 	.short	0x0028
        /*0054*/ 	.byte	0x00, 0xf0, 0x21, 0x00


	//----- nvinfo : EIATTR_KPARAM_INFO
	.align		4
.L_17:
        /*0058*/ 	.byte	0x04, 0x17
        /*005a*/ 	.short	(.L_19 - .L_18)
.L_18:
        /*005c*/ 	.word	0x00000000
        /*0060*/ 	.short	0x0005
        /*0062*/ 	.short	0x0020
        /*0064*/ 	.byte	0x00, 0xf0, 0x11, 0x00


	//----- nvinfo : EIATTR_KPARAM_INFO
	.align		4
.L_19:
        /*0068*/ 	.byte	0x04, 0x17
        /*006a*/ 	.short	(.L_21 - .L_20)
.L_20:
        /*006c*/ 	.word	0x00000000
        /*0070*/ 	.short	0x0004
        /*0072*/ 	.short	0x001c
        /*0074*/ 	.byte	0x00, 0xf0, 0x11, 0x00


	//----- nvinfo : EIATTR_KPARAM_INFO
	.align		4
.L_21:
        /*0078*/ 	.byte	0x04, 0x17
        /*007a*/ 	.short	(.L_23 - .L_22)
.L_22:
        /*007c*/ 	.word	0x00000000
        /*0080*/ 	.short	0x0003
        /*0082*/ 	.short	0x0018
        /*0084*/ 	.byte	0x00, 0xf0, 0x11, 0x00


	//----- nvinfo : EIATTR_KPARAM_INFO
	.align		4
.L_23:
        /*0088*/ 	.byte	0x04, 0x17
        /*008a*/ 	.short	(.L_25 - .L_24)
.L_24:
        /*008c*/ 	.word	0x00000000
        /*0090*/ 	.short	0x0002
        /*0092*/ 	.short	0x0010
        /*0094*/ 	.byte	0x00, 0xf4, 0x21, 0x00


	//----- nvinfo : EIATTR_KPARAM_INFO
	.align		4
.L_25:
        /*0098*/ 	.byte	0x04, 0x17
        /*009a*/ 	.short	(.L_27 - .L_26)
.L_26:
        /*009c*/ 	.word	0x00000000
        /*00a0*/ 	.short	0x0001
        /*00a2*/ 	.short	0x0008
        /*00a4*/ 	.byte	0x00, 0xf4, 0x21, 0x00


	//----- nvinfo : EIATTR_KPARAM_INFO
	.align		4
.L_27:
        /*00a8*/ 	.byte	0x04, 0x17
        /*00aa*/ 	.short	(.L_29 - .L_28)
.L_28:
        /*00ac*/ 	.word	0x00000000
        /*00b0*/ 	.short	0x0000
        /*00b2*/ 	.short	0x0000
        /*00b4*/ 	.byte	0x00, 0xf4, 0x21, 0x00


	//----- nvinfo : EIATTR_SPARSE_MMA_MASK
	.align		4
.L_29:
        /*00b8*/ 	.byte	0x03, 0x50
        /*00ba*/ 	.short	0x0000


	//----- nvinfo : EIATTR_MAXREG_COUNT
	.align		4
        /*00bc*/ 	.byte	0x03, 0x1b
        /*00be*/ 	.short	0x00ff


	//----- nvinfo : EIATTR_NUM_BARRIERS
	.align		4
        /*00c0*/ 	.byte	0x02, 0x4c
        /*00c2*/ 	.byte	0x01
	.zero		1


	//----- nvinfo : EIATTR_MERCURY_ISA_VERSION
	.align		4
        /*00c4*/ 	.byte	0x03, 0x5f
        /*00c6*/ 	.short	0x0101


	//----- nvinfo : EIATTR_INT_WARP_WIDE_INSTR_OFFSETS
	.align		4
        /*00c8*/ 	.byte	0x04, 0x31
        /*00ca*/ 	.short	(.L_31 - .L_30)


	//   ....[0]....
.L_30:
        /*00cc*/ 	.word	0x00001320


	//   ....[1]....
        /*00d0*/ 	.word	0x00001340


	//   ....[2]....
        /*00d4*/ 	.word	0x00001350


	//   ....[3]....
        /*00d8*/ 	.word	0x00001430


	//   ....[4]....
        /*00dc*/ 	.word	0x00001d50


	//   ....[5]....
        /*00e0*/ 	.word	0x00001d60


	//   ....[6]....
        /*00e4*/ 	.word	0x00001e30


	//   ....[7]....
        /*00e8*/ 	.word	0x00001e40


	//   ....[8]....
        /*00ec*/ 	.word	0x000028c0


	//   ....[9]....
        /*00f0*/ 	.word	0x000028d0


	//----- nvinfo : EIATTR_COOP_GROUP_MASK_REGIDS
	.align		4
.L_31:
        /*00f4*/ 	.byte	0x04, 0x29
        /*00f6*/ 	.short	(.L_33 - .L_32)


	//   ....[0]....
.L_32:
        /*00f8*/ 	.word	0xffffffff


	//   ....[1]....
        /*00fc*/ 	.word	0xffffffff


	//   ....[2]....
        /*0100*/ 	.word	0xffffffff


	//----- nvinfo : EIATTR_COOP_GROUP_INSTR_OFFSETS
	.align		4
.L_33:
        /*0104*/ 	.byte	0x04, 0x28
        /*0106*/ 	.short	(.L_35 - .L_34)


	//   ....[0]....
.L_34:
        /*0108*/ 	.word	0x00000150


	//   ....[1]....
        /*010c*/ 	.word	0x00000700


	//   ....[2]....
        /*0110*/ 	.word	0x00000cf0


	//----- nvinfo : EIATTR_MBARRIER_INSTR_OFFSETS
	.align		4
.L_35:
        /*0114*/ 	.byte	0x04, 0x39
        /*0116*/ 	.short	(.L_37 - .L_36)


	//   ....[0]....
.L_36:
        /*0118*/ 	.word	0x000014b0
        /*011c*/ 	.word	0x000000ff
        /*0120*/ 	.word	0x00048000
        /*0124*/ 	.short	0x0100
        /*0126*/ 	.byte	0x14
	.zero		1


	//   ....[1]....
        /*0128*/ 	.word	0x00001640
        /*012c*/ 	.word	0x000000ff
        /*0130*/ 	.word	0x00048008
        /*0134*/ 	.short	0x0100
        /*0136*/ 	.byte	0x14
	.zero		1


	//   ....[2]....
        /*0138*/ 	.word	0x000017d0
        /*013c*/ 	.word	0x000000ff
        /*0140*/ 	.word	0x00048010
        /*0144*/ 	.short	0x0100
        /*0146*/ 	.byte	0x14
	.zero		1


	//   ....[3]....
        /*0148*/ 	.word	0x00001f20
        /*014c*/ 	.word	0x000000ff
        /*0150*/ 	.word	0x00048000
        /*0154*/ 	.short	0x010a
        /*0156*/ 	.byte	0x1e
	.zero		1


	//   ....[4]....
        /*0158*/ 	.word	0x00002340
        /*015c*/ 	.word	0x000000ff
        /*0160*/ 	.word	0x00048000
        /*0164*/ 	.short	0x0108
        /*0166*/ 	.byte	0x14
	.zero		1


	//   ....[5]....
        /*0168*/ 	.word	0x00002440
        /*016c*/ 	.word	0x000000ff
        /*0170*/ 	.word	0x00048008
        /*0174*/ 	.short	0x0108
        /*0176*/ 	.byte	0x14
	.zero		1


	//   ....[6]....
        /*0178*/ 	.word	0x00002530
        /*017c*/ 	.word	0x000000ff
        /*0180*/ 	.word	0x00048010
        /*0184*/ 	.short	0x0108
        /*0186*/ 	.byte	0x14
	.zero		1


	//   ....[7]....
        /*0188*/ 	.word	0x00002960
        /*018c*/ 	.word	0x000000ff
        /*0190*/ 	.word	0x00048000
        /*0194*/ 	.short	0x010a
        /*0196*/ 	.byte	0x1e
	.zero		1


	//----- nvinfo : EIATTR_NUM_MBARRIERS
	.align		4
.L_37:
        /*0198*/ 	.byte	0x03, 0x38
        /*019a*/ 	.short	0x0003


	//----- nvinfo : EIATTR_EXIT_INSTR_OFFSETS
	.align		4
        /*019c*/ 	.byte	0x04, 0x1c
        /*019e*/ 	.short	(.L_39 - .L_38)


	//   ....[0]....
.L_38:
        /*01a0*/ 	.word	0x00002950


	//----- nvinfo : EIATTR_REQNTID
	.align		4
.L_39:
        /*01a4*/ 	.byte	0x04, 0x10
        /*01a6*/ 	.short	(.L_41 - .L_40)
.L_40:
        /*01a8*/ 	.word	0x00000100
        /*01ac*/ 	.word	0x00000001
        /*01b0*/ 	.word	0x00000001


	//----- nvinfo : EIATTR_CRS_STACK_SIZE
	.align		4
.L_41:
        /*01b4*/ 	.byte	0x04, 0x1e
        /*01b6*/ 	.short	(.L_43 - .L_42)
.L_42:
        /*01b8*/ 	.word	0x00000000


	//----- nvinfo : EIATTR_CBANK_PARAM_SIZE
	.align		4
.L_43:
        /*01bc*/ 	.byte	0x03, 0x19
        /*01be*/ 	.short	0x0050


	//----- nvinfo : EIATTR_PARAM_CBANK
	.align		4
        /*01c0*/ 	.byte	0x04, 0x0a
        /*01c2*/ 	.short	(.L_45 - .L_44)
	.align		4
.L_44:
        /*01c4*/ 	.word	index@(.nv.constant0.gluon_wgmma)
        /*01c8*/ 	.short	0x0210
        /*01ca*/ 	.short	0x0050


	//----- nvinfo : EIATTR_SW_WAR
	.align		4
.L_45:
        /*01cc*/ 	.byte	0x04, 0x36
        /*01ce*/ 	.short	(.L_47 - .L_46)
.L_46:
        /*01d0*/ 	.word	0x00000008
.L_47:


//--------------------- .nv.callgraph             --------------------------
	.section	.nv.callgraph,"",@"SHT_CUDA_CALLGRAPH"
	.align	4
	.sectionentsize	8
	.align		4
        /*0000*/ 	.word	0x00000000
	.align		4
        /*0004*/ 	.word	0xffffffff
	.align		4
        /*0008*/ 	.word	0x00000000
	.align		4
        /*000c*/ 	.word	0xfffffffe
	.align		4
        /*0010*/ 	.word	0x00000000
	.align		4
        /*0014*/ 	.word	0xfffffffd
	.align		4
        /*0018*/ 	.word	0x00000000
	.align		4
        /*001c*/ 	.word	0xfffffffc


//--------------------- .text.gluon_wgmma         --------------------------
	.section	.text.gluon_wgmma,"ax",@progbits
	.align	128
        .global         gluon_wgmma
        .type           gluon_wgmma,@function
        .size           gluon_wgmma,(.L_x_52 - gluon_wgmma)
        .other          gluon_wgmma,@"STO_CUDA_ENTRY STV_DEFAULT"
gluon_wgmma:
.text.gluon_wgmma:
[----:B------:R-:W-:Y:S01]  /*0000*/  LDC R1, c[0x0][0x28] ;  /* 0x00000a00ff017b82 */ /* 0x000fe20000000800 */
[----:B------:R-:W1:Y:S07]  /*0010*/  S2R R0, SR_TID.X ;  /* 0x0000000000007919 */ /* 0x000e6e0000002100 */
[----:B------:R-:W2:Y:S01]  /*0020*/  S2UR UR4, SR_CgaCtaId ;  /* 0x00000000000479c3 */ /* 0x000ea20000008800 */
[----:B------:R-:W-:Y:S01]  /*0030*/  UMOV UR20, 0x400 ;  /* 0x0000040000147882 */ /* 0x000fe20000000000 */
[----:B------:R-:W-:Y:S01]  /*0040*/  ULDC UR6, c[0x0][0xc] ;  /* 0x0000030000067ab9 */ /* 0x000fe20000000800 */
[----:B------:R-:W-:Y:S01]  /*0050*/  ULDC.64 UR26, c[0x0][0x250] ;  /* 0x00009400001a7ab9 */ /* 0x000fe20000000a00 */
[----:B------:R-:W-:Y:S04]  /*0060*/  BSSY B0, `(.L_x_0) ;  /* 0x000001f000007945 */ /* 0x000fe80003800000 */
[----:B------:R-:W3:Y:S08]  /*0070*/  LDC R4, c[0x0][0x228] ;  /* 0x00008a00ff047b82 */ /* 0x000ef00000000800 */
[----:B------:R-:W4:Y:S08]  /*0080*/  LDC R13, c[0x0][0x230] ;  /* 0x00008c00ff0d7b82 */ /* 0x000f300000000800 */
[----:B------:R-:W-:Y:S01]  /*0090*/  S2UR UR32, SR_CTAID.Y ;  /* 0x00000000002079c3 */ /* 0x000fe20000002600 */
[----:B--2---:R-:W-:-:S03]  /*00a0*/  ULEA UR20, UR4, UR20, 0x18 ;  /* 0x0000001404147291 */ /* 0x004fc6000f8ec03f */
[----:B------:R-:W-:Y:S01]  /*00b0*/  ULDC UR4, c[0x0][0x10] ;  /* 0x0000040000047ab9 */ /* 0x000fe20000000800 */
[----:B-1----:R-:W-:-:S03]  /*00c0*/  LOP3.LUT R6, R0, 0xff, RZ, 0xc0, !PT ;  /* 0x000000ff00067812 */ /* 0x002fc600078ec0ff */
[----:B------:R-:W1:Y:S01]  /*00d0*/  S2UR UR5, SR_CTAID.Z ;  /* 0x00000000000579c3 */ /* 0x000e620000002700 */
[----:B---3--:R-:W-:Y:S01]  /*00e0*/  VIADD R4, R4, 0xffffffff ;  /* 0xffffffff04047836 */ /* 0x008fe20000000000 */
[C---:B------:R-:W-:Y:S02]  /*00f0*/  ISETP.GE.U32.AND P0, PT, R6.reuse, 0x20, PT ;  /* 0x000000200600780c */ /* 0x040fe40003f06070 */
[C---:B------:R-:W-:Y:S02]  /*0100*/  ISETP.NE.U32.AND P2, PT, R6.reuse, RZ, PT ;  /* 0x000000ff0600720c */ /* 0x040fe40003f45070 */
[----:B------:R-:W-:Y:S02]  /*0110*/  LEA R12, R6, UR20, 0x2 ;  /* 0x00000014060c7c11 */ /* 0x000fe4000f8e10ff */
[----:B------:R-:W2:Y:S01]  /*0120*/  S2UR UR33, SR_CTAID.X ;  /* 0x00000000002179c3 */ /* 0x000ea20000002500 */
[----:B----4-:R-:W-:-:S06]  /*0130*/  VIADD R9, R13, 0xffffffff ;  /* 0xffffffff0d097836 */ /* 0x010fcc0000000000 */
[----:B------:R3:W-:Y:S01]  /*0140*/  @!P0 STS [R12], RZ ;  /* 0x000000ff0c008388 */ /* 0x0007e20000000800 */
[----:B------:R-:W-:-:S03]  /*0150*/  NOP ;  /* 0x0000000000007918 */ /* 0x000fc60000000000 */
[----:B------:R3:W-:Y:S01]  /*0160*/  @!P2 STS [UR20+0x24], R4 ;  /* 0x00002404ff00a988 */ /* 0x0007e20008000814 */
[----:B-1----:R-:W-:-:S03]  /*0170*/  UIMAD UR4, UR5, UR4, UR32 ;  /* 0x00000004050472a4 */ /* 0x002fc6000f8e0220 */
[----:B------:R3:W-:Y:S01]  /*0180*/  @!P2 STS [UR20+0x20], R9 ;  /* 0x00002009ff00a988 */ /* 0x0007e20008000814 */
[----:B--2---:R-:W-:-:S04]  /*0190*/  UIMAD UR4, UR4, UR6, UR33 ;  /* 0x00000006040472a4 */ /* 0x004fc8000f8e0221 */
[----:B------:R-:W-:-:S03]  /*01a0*/  UIMAD UR5, UR4, 0x180, URZ ;  /* 0x00000180040578a4 */ /* 0x000fc6000f8e023f */
[----:B------:R-:W-:Y:S01]  /*01b0*/  UMOV UR4, URZ ;  /* 0x0000003f00047c82 */ /* 0x000fe20008000000 */
[----:B------:R-:W-:-:S04]  /*01c0*/  UIADD3 UR22, UP0, UR5, UR26, URZ ;  /* 0x0000001a05167290 */ /* 0x000fc8000ff1e03f */
[----:B------:R-:W-:Y:S01]  /*01d0*/  ULEA.HI.X.SX32 UR23, UR5, UR27, 0x1, UP0 ;  /* 0x0000001b05177291 */ /* 0x000fe200080f0e3f */
[----:B---3--:R-:W-:Y:S11]  /*01e0*/  @P2 BRA `(.L_x_1) ;  /* 0x0000000000182947 */ /* 0x008ff60003800000 */
[----:B------:R-:W1:Y:S01]  /*01f0*/  LDS R2, [UR20+0x8] ;  /* 0x00000814ff027984 */ /* 0x000e620008000800 */
[----:B------:R-:W2:Y:S01]  /*0200*/  LDC.64 R10, c[0x0][0x210] ;  /* 0x00008400ff0a7b82 */ /* 0x000ea20000000a00 */
[----:B------:R-:W-:Y:S02]  /*0210*/  IMAD.MOV.U32 R3, RZ, RZ, 0x70 ;  /* 0x00000070ff037424 */ /* 0x000fe400078e00ff */
[----:B--2---:R2:W-:Y:S03]  /*0220*/  STS.64 [UR20], R10 ;  /* 0x0000000aff007988 */ /* 0x0045e60008000a14 */
[----:B-1----:R-:W-:-:S05]  /*0230*/  LOP3.LUT R2, R2, 0x10, R3, 0xd8, !PT ;  /* 0x0000001002027812 */ /* 0x002fca00078ed803 */
[----:B------:R2:W-:Y:S02]  /*0240*/  STS [UR20+0x8], R2 ;  /* 0x00000802ff007988 */ /* 0x0005e40008000814 */
.L_x_1:
[----:B------:R-:W-:Y:S05]  /*0250*/  BSYNC B0 ;  /* 0x0000000000007941 */ /* 0x000fea0003800000 */
.L_x_0:
[----:B------:R-:W-:Y:S04]  /*0260*/  BSSY B0, `(.L_x_2) ;  /* 0x000000a000007945 */ /* 0x000fe80003800000 */
[----:B------:R-:W-:Y:S05]  /*0270*/  @P2 BRA `(.L_x_3) ;  /* 0x0000000000202947 */ /* 0x000fea0003800000 */
[----:B--2---:R-:W1:Y:S01]  /*0280*/  LDS R2, [UR20+0x34] ;  /* 0x00003414ff027984 */ /* 0x004e620008000800 */
[----:B------:R-:W-:Y:S02]  /*0290*/  IMAD.MOV.U32 R3, RZ, RZ, 0x3f000000 ;  /* 0x3f000000ff037424 */ /* 0x000fe400078e00ff */
[----:B------:R-:W-:Y:S01]  /*02a0*/  @!P2 IMAD.MOV.U32 R5, RZ, RZ, 0x7f ;  /* 0x0000007fff05a424 */ /* 0x000fe200078e00ff */
[----:B------:R-:W2:Y:S02]  /*02b0*/  @!P2 LDS R8, [UR20+0x38] ;  /* 0x00003814ff08a984 */ /* 0x000ea40008000800 */
[----:B-1----:R-:W-:Y:S02]  /*02c0*/  LOP3.LUT R2, R2, 0xff000000, R3, 0xb8, !PT ;  /* 0xff00000002027812 */ /* 0x002fe400078eb803 */
[----:B--2---:R-:W-:-:S03]  /*02d0*/  @!P2 LOP3.LUT R3, R8, 0xff, R5, 0xb8, !PT ;  /* 0x000000ff0803a812 */ /* 0x004fc600078eb805 */
[----:B------:R1:W-:Y:S04]  /*02e0*/  STS [UR20+0x34], R2 ;  /* 0x00003402ff007988 */ /* 0x0003e80008000814 */
[----:B------:R1:W-:Y:S02]  /*02f0*/  @!P2 STS [UR20+0x38], R3 ;  /* 0x00003803ff00a988 */ /* 0x0003e40008000814 */
.L_x_3:
[----:B------:R-:W-:Y:S05]  /*0300*/  BSYNC B0 ;  /* 0x0000000000007941 */ /* 0x000fea0003800000 */
.L_x_2:
[----:B------:R-:W-:Y:S04]  /*0310*/  BSSY B0, `(.L_x_4) ;  /* 0x000000e000007945 */ /* 0x000fe80003800000 */
[----:B------:R-:W-:Y:S05]  /*0320*/  @P2 BRA `(.L_x_5) ;  /* 0x0000000000302947 */ /* 0x000fea0003800000 */
[----:B-1----:R-:W1:Y:S01]  /*0330*/  LDS R3, [UR20+0x34] ;  /* 0x00003414ff037984 */ /* 0x002e620008000800 */
[----:B--2---:R-:W2:Y:S03]  /*0340*/  LDC.64 R10, c[0x0][0x238] ;  /* 0x00008e00ff0a7b82 */ /* 0x004ea60000000a00 */
[----:B------:R-:W3:Y:S01]  /*0350*/  LDS R2, [UR20+0x1c] ;  /* 0x00001c14ff027984 */ /* 0x000ee20008000800 */
[C---:B--2---:R-:W-:Y:S01]  /*0360*/  SHF.L.U64.HI R8, R10.reuse, 0x1, R11 ;  /* 0x000000010a087819 */ /* 0x044fe2000001020b */
[----:B------:R-:W-:-:S03]  /*0370*/  IMAD.SHL.U32 R5, R10, 0x2, RZ ;  /* 0x000000020a057824 */ /* 0x000fc600078e00ff */
[--C-:B------:R-:W-:Y:S02]  /*0380*/  SHF.R.U32.HI R7, RZ, 0x4, R8.reuse ;  /* 0x00000004ff077819 */ /* 0x100fe40000011608 */
[----:B------:R-:W-:-:S05]  /*0390*/  SHF.R.U64 R5, R5, 0x4, R8 ;  /* 0x0000000405057819 */ /* 0x000fca0000001208 */
[----:B------:R4:W-:Y:S01]  /*03a0*/  STS [UR20+0xc], R5 ;  /* 0x00000c05ff007988 */ /* 0x0009e20008000814 */
[----:B-1----:R-:W-:Y:S02]  /*03b0*/  LOP3.LUT R3, R3, 0x7, RZ, 0xb8, !PT ;  /* 0x0000000703037812 */ /* 0x002fe400078eb8ff */
[----:B---3--:R-:W-:-:S03]  /*03c0*/  LOP3.LUT R2, R2, 0xf, R7, 0xb8, !PT ;  /* 0x0000000f02027812 */ /* 0x008fc600078eb807 */
[----:B------:R4:W-:Y:S04]  /*03d0*/  STS [UR20+0x34], R3 ;  /* 0x00003403ff007988 */ /* 0x0009e80008000814 */
[----:B------:R4:W-:Y:S02]  /*03e0*/  STS [UR20+0x1c], R2 ;  /* 0x00001c02ff007988 */ /* 0x0009e40008000814 */
.L_x_5:
[----:B------:R-:W-:Y:S05]  /*03f0*/  BSYNC B0 ;  /* 0x0000000000007941 */ /* 0x000fea0003800000 */
.L_x_4:
[----:B------:R-:W-:Y:S04]  /*0400*/  BSSY B1, `(.L_x_6) ;  /* 0x000001a000017945 */ /* 0x000fe80003800000 */
[----:B------:R-:W-:Y:S04]  /*0410*/  BSSY B0, `(.L_x_7) ;  /* 0x0000015000007945 */ /* 0x000fe80003800000 */
[----:B------:R-:W-:Y:S05]  /*0420*/  @P2 BRA `(.L_x_8) ;  /* 0x0000000000202947 */ /* 0x000fea0003800000 */
[----:B-12-4-:R-:W1:Y:S02]  /*0430*/  LDS R2, [UR20+0x34] ;  /* 0x00003414ff027984 */ /* 0x016e640008000800 */
[----:B-1----:R-:W-:-:S05]  /*0440*/  LOP3.LUT R2, R2, 0x38, RZ, 0xb8, !PT ;  /* 0x0000003802027812 */ /* 0x002fca00078eb8ff */
[----:B------:R1:W-:Y:S01]  /*0450*/  STS [UR20+0x34], R2 ;  /* 0x00003402ff007988 */ /* 0x0003e20008000814 */
[----:B------:R-:W-:Y:S05]  /*0460*/  @P2 BRA `(.L_x_9) ;  /* 0x0000000000202947 */ /* 0x000fea0003800000 */
[----:B-1----:R-:W1:Y:S01]  /*0470*/  LDS R2, [UR20+0x8] ;  /* 0x00000814ff027984 */ /* 0x002e620008000800 */
[----:B------:R-:W-:-:S05]  /*0480*/  IMAD.MOV.U32 R3, RZ, RZ, 0x780 ;  /* 0x00000780ff037424 */ /* 0x000fca00078e00ff */
[----:B-1----:R-:W-:-:S05]  /*0490*/  LOP3.LUT R2, R2, 0x500, R3, 0xd8, !PT ;  /* 0x0000050002027812 */ /* 0x002fca00078ed803 */
[----:B------:R3:W-:Y:S02]  /*04a0*/  STS [UR20+0x8], R2 ;  /* 0x00000802ff007988 */ /* 0x0007e40008000814 */
.L_x_8:
[----:B------:R-:W-:Y:S05]  /*04b0*/  @P2 BRA `(.L_x_10) ;  /* 0x0000000000282947 */ /* 0x000fea0003800000 */
[----:B-1234-:R-:W1:Y:S02]  /*04c0*/  LDS R2, [UR20+0x8] ;  /* 0x00000814ff027984 */ /* 0x01ee640008000800 */
[----:B-1----:R-:W-:-:S05]  /*04d0*/  LOP3.LUT R2, R2, 0x1800, RZ, 0xb8, !PT ;  /* 0x0000180002027812 */ /* 0x002fca00078eb8ff */
[----:B------:R2:W-:Y:S02]  /*04e0*/  STS [UR20+0x8], R2 ;  /* 0x00000802ff007988 */ /* 0x0005e40008000814 */
.L_x_9:
[----:B------:R-:W-:Y:S05]  /*04f0*/  @P2 BREAK B0 ;  /* 0x0000000000002942 */ /* 0x000fea0003800000 */
[----:B------:R-:W-:Y:S05]  /*0500*/  @P2 BRA `(.L_x_11) ;  /* 0x0000000000242947 */ /* 0x000fea0003800000 */
[----:B------:R-:W3:Y:S01]  /*0510*/  LDS R3, [UR20+0x8] ;  /* 0x00000814ff037984 */ /* 0x000ee20008000800 */
[----:B-12---:R-:W-:-:S05]  /*0520*/  IMAD.MOV.U32 R2, RZ, RZ, 0x6000 ;  /* 0x00006000ff027424 */ /* 0x006fca00078e00ff */
[----:B---3--:R-:W-:-:S04]  /*0530*/  LOP3.LUT R2, R3, 0x6000, R2, 0xd8, !PT ;  /* 0x0000600003027812 */ /* 0x008fc800078ed802 */
[----:B------:R-:W-:-:S05]  /*0540*/  LOP3.LUT R2, R2, 0x400000, RZ, 0xb8, !PT ;  /* 0x0040000002027812 */ /* 0x000fca00078eb8ff */
[----:B------:R5:W-:Y:S02]  /*0550*/  STS [UR20+0x8], R2 ;  /* 0x00000802ff007988 */ /* 0x000be40008000814 */
.L_x_10:
[----:B------:R-:W-:Y:S05]  /*0560*/  BSYNC B0 ;  /* 0x0000000000007941 */ /* 0x000fea0003800000 */
.L_x_7:
[----:B-12345:R-:W1:Y:S02]  /*0570*/  @!P2 LDS R2, [UR20+0x8] ;  /* 0x00000814ff02a984 */ /* 0x03ee640008000800 */
[----:B-1----:R-:W-:-:S05]  /*0580*/  @!P2 LOP3.LUT R2, R2, 0x8000, RZ, 0xb8, !PT ;  /* 0x000080000202a812 */ /* 0x002fca00078eb8ff */
[----:B------:R3:W-:Y:S02]  /*0590*/  @!P2 STS [UR20+0x8], R2 ;  /* 0x00000802ff00a988 */ /* 0x0007e40008000814 */
.L_x_11:
[----:B------:R-:W-:Y:S05]  /*05a0*/  BSYNC B1 ;  /* 0x0000000000017941 */ /* 0x000fea0003800000 */
.L_x_6:
[----:B------:R-:W-:Y:S05]  /*05b0*/  WARPSYNC.ALL ;  /* 0x0000000000007948 */ /* 0x000fea0003800000 */
[----:B------:R-:W-:Y:S05]  /*05c0*/  @P0 BRA `(.L_x_12) ;  /* 0x0000000000280947 */ /* 0x000fea0003800000 */
[----:B-123--:R-:W1:Y:S01]  /*05d0*/  S2R R2, SR_LANEID ;  /* 0x0000000000027919 */ /* 0x00ee620000000000 */
[----:B------:R-:W-:Y:S05]  /*05e0*/  WARPSYNC.ALL ;  /* 0x0000000000007948 */ /* 0x000fea0003800000 */
[----:B-1----:R-:W-:-:S05]  /*05f0*/  IMAD.SHL.U32 R5, R2, 0x4, RZ ;  /* 0x0000000402057824 */ /* 0x002fca00078e00ff */
[----:B------:R-:W1:Y:S01]  /*0600*/  LDS R7, [R5+UR20] ;  /* 0x0000001405077984 */ /* 0x000e620008000800 */
[----:B------:R-:W-:-:S05]  /*0610*/  IADD3 R2, P1, R5, UR22, RZ ;  /* 0x0000001605027c10 */ /* 0x000fca000ff3e0ff */
[----:B------:R-:W-:-:S05]  /*0620*/  IMAD.X R3, RZ, RZ, UR23, P1 ;  /* 0x00000017ff037e24 */ /* 0x000fca00088e06ff */
[----:B-1----:R4:W5:Y:S01]  /*0630*/  ATOMG.E.EXCH.STRONG.GPU PT, RZ, [R2], R7 ;  /* 0x0000000702ff73a8 */ /* 0x00296200041ee100 */
[----:B------:R-:W-:-:S04]  /*0640*/  DEPBAR {5,4,3,2,1,0} ;  /* 0x0000003f0000791a */ /* 0x000fc80000000000 */
[----:B------:R4:W-:Y:S01]  /*0650*/  UTMACCTL.IV [UR22] ;  /* 0x00000000160079b9 */ /* 0x0009e20008000000 */
[----:B------:R-:W-:Y:S01]  /*0660*/  NOP ;  /* 0x0000000000007918 */ /* 0x000fe20000000000 */
.L_x_12:
[----:B------:R-:W-:Y:S05]  /*0670*/  @P0 BRA `(.L_x_13) ;  /* 0x00000000000c0947 */ /* 0x000fea0003800000 */
[----:B------:R0:W-:Y:S01]  /*0680*/  UTMACMDFLUSH ;  /* 0x00000000000079b7 */ /* 0x0001e20000000000 */
[----:B------:R-:W-:Y:S05]  /*0690*/  @P0 BRA `(.L_x_13) ;  /* 0x0000000000040947 */ /* 0x000fea0003800000 */
[----:B------:R-:W-:-:S04]  /*06a0*/  DEPBAR.LE SB0, 0x0 ;  /* 0x000080000000791a */ /* 0x000fc80000000000 */
.L_x_13:
[----:B------:R-:W-:Y:S05]  /*06b0*/  WARPSYNC.ALL ;  /* 0x0000000000007948 */ /* 0x000fea0003800000 */
[----:B-----5:R-:W-:Y:S06]  /*06c0*/  BAR.SYNC.DEFER_BLOCKING 0x0 ;  /* 0x0000000000007b1d */ /* 0x020fec0000010000 */
[----:B------:R-:W-:Y:S02]  /*06d0*/  BSSY B1, `(.L_x_14) ;  /* 0x000000b000017945 */ /* 0x000fe40003800000 */
[----:B------:R-:W-:Y:S06]  /*06e0*/  BAR.SYNC.DEFER_BLOCKING 0x0 ;  /* 0x0000000000007b1d */ /* 0x000fec0000010000 */
[----:B------:R5:W-:Y:S01]  /*06f0*/  @!P0 STS [R12], RZ ;  /* 0x000000ff0c008388 */ /* 0x000be20000000800 */
[----:B------:R-:W-:Y:S01]  /*0700*/  NOP ;  /* 0x0000000000007918 */ /* 0x000fe20000000000 */
[----:B------:R-:W-:Y:S05]  /*0710*/  @P2 BRA `(.L_x_15) ;  /* 0x0000000000182947 */ /* 0x000fea0003800000 */
[----:B-1234-:R-:W1:Y:S01]  /*0720*/  LDS R2, [UR20+0x8] ;  /* 0x00000814ff027984 */ /* 0x01ee620008000800 */
[----:B------:R-:W2:Y:S01]  /*0730*/  LDC.64 R10, c[0x0][0x218] ;  /* 0x00008600ff0a7b82 */ /* 0x000ea20000000a00 */
[----:B------:R-:W-:Y:S02]  /*0740*/  IMAD.MOV.U32 R3, RZ, RZ, 0x70 ;  /* 0x00000070ff037424 */ /* 0x000fe400078e00ff */
[----:B--2---:R2:W-:Y:S03]  /*0750*/  STS.64 [UR20], R10 ;  /* 0x0000000aff007988 */ /* 0x0045e60008000a14 */
[----:B-1----:R-:W-:-:S05]  /*0760*/  LOP3.LUT R2, R2, 0x10, R3, 0xd8, !PT ;  /* 0x0000001002027812 */ /* 0x002fca00078ed803 */
[----:B------:R2:W-:Y:S02]  /*0770*/  STS [UR20+0x8], R2 ;  /* 0x00000802ff007988 */ /* 0x0005e40008000814 */
.L_x_15:
[----:B----4-:R-:W-:Y:S05]  /*0780*/  BSYNC B1 ;  /* 0x0000000000017941 */ /* 0x010fea0003800000 */
.L_x_14:
[----:B------:R-:W-:Y:S04]  /*0790*/  BSSY B2, `(.L_x_16) ;  /* 0x000000f000027945 */ /* 0x000fe80003800000 */
[----:B------:R-:W-:Y:S04]  /*07a0*/  BSSY B1, `(.L_x_17) ;  /* 0x000000c000017945 */ /* 0x000fe80003800000 */
[----:B------:R-:W-:Y:S05]  /*07b0*/  @P2 BRA `(.L_x_18) ;  /* 0x0000000000282947 */ /* 0x000fea0003800000 */
[----:B-123--:R-:W1:Y:S01]  /*07c0*/  LDS R2, [UR20+0x34] ;  /* 0x00003414ff027984 */ /* 0x00ee620008000800 */
[----:B------:R-:W-:Y:S01]  /*07d0*/  IMAD.MOV.U32 R3, RZ, RZ, 0x3f000000 ;  /* 0x3f000000ff037424 */ /* 0x000fe200078e00ff */
[----:B------:R-:W-:Y:S05]  /*07e0*/  @P2 BREAK B1 ;  /* 0x0000000000012942 */ /* 0x000fea0003800000 */
[----:B-1----:R-:W-:-:S05]  /*07f0*/  LOP3.LUT R2, R2, 0xff000000, R3, 0xb8, !PT ;  /* 0xff00000002027812 */ /* 0x002fca00078eb803 */
[----:B------:R1:W-:Y:S01]  /*0800*/  STS [UR20+0x34], R2 ;  /* 0x00003402ff007988 */ /* 0x0003e20008000814 */
[----:B------:R-:W-:Y:S05]  /*0810*/  @P2 BRA `(.L_x_19) ;  /* 0x0000000000182947 */ /* 0x000fea0003800000 */
[----:B------:R-:W2:Y:S01]  /*0820*/  LDS R3, [UR20+0x38] ;  /* 0x00003814ff037984 */ /* 0x000ea20008000800 */
[----:B-1----:R-:W-:-:S05]  /*0830*/  IMAD.MOV.U32 R2, RZ, RZ, 0xff ;  /* 0x000000ffff027424 */ /* 0x002fca00078e00ff */
[----:B--2---:R-:W-:-:S05]  /*0840*/  LOP3.LUT R2, R3, 0xff, R2, 0xb8, !PT ;  /* 0x000000ff03027812 */ /* 0x004fca00078eb802 */
[----:B------:R4:W-:Y:S02]  /*0850*/  STS [UR20+0x38], R2 ;  /* 0x00003802ff007988 */ /* 0x0009e40008000814 */
.L_x_18:
[----:B------:R-:W-:Y:S05]  /*0860*/  BSYNC B1 ;  /* 0x0000000000017941 */ /* 0x000fea0003800000 */
.L_x_17:
[----:B------:R1:W-:Y:S02]  /*0870*/  @!P2 STS [UR20+0x20], R9 ;  /* 0x00002009ff00a988 */ /* 0x0003e40008000814 */
.L_x_19:
[----:B------:R-:W-:Y:S05]  /*0880*/  BSYNC B2 ;  /* 0x0000000000027941 */ /* 0x000fea0003800000 */
.L_x_16:
[----:B------:R-:W-:Y:S05]  /*0890*/  WARPSYNC.ALL ;  /* 0x0000000000007948 */ /* 0x000fea0003800000 */
[----:B------:R-:W2:Y:S01]  /*08a0*/  LDC R5, c[0x0][0x22c] ;  /* 0x00008b00ff057b82 */ /* 0x000ea20000000800 */
[----:B------:R-:W-:Y:S01]  /*08b0*/  BSSY B2, `(.L_x_20) ;  /* 0x0000010000027945 */ /* 0x000fe20003800000 */
[----:B--2---:R-:W-:-:S05]  /*08c0*/  VIADD R5, R5, 0xffffffff ;  /* 0xffffffff05057836 */ /* 0x004fca0000000000 */
[----:B------:R2:W-:Y:S01]  /*08d0*/  @!P2 STS [UR20+0x24], R5 ;  /* 0x00002405ff00a988 */ /* 0x0005e20008000814 */
[----:B------:R-:W-:Y:S05]  /*08e0*/  @P2 BRA `(.L_x_21) ;  /* 0x0000000000302947 */ /* 0x000fea0003800000 */
[----:B------:R-:W2:Y:S01]  /*08f0*/  LDS R3, [UR20+0x34] ;  /* 0x00003414ff037984 */ /* 0x000ea20008000800 */
[----:B------:R-:W2:Y:S03]  /*0900*/  LDC.64 R10, c[0x0][0x240] ;  /* 0x00009000ff0a7b82 */ /* 0x000ea60000000a00 */
[----:B-1-34-:R-:W1:Y:S01]  /*0910*/  LDS R2, [UR20+0x1c] ;  /* 0x00001c14ff027984 */ /* 0x01ae620008000800 */
[C---:B--2---:R-:W-:Y:S01]  /*0920*/  SHF.L.U64.HI R8, R10.reuse, 0x1, R11 ;  /* 0x000000010a087819 */ /* 0x044fe2000001020b */
[----:B------:R-:W-:-:S03]  /*0930*/  IMAD.SHL.U32 R7, R10, 0x2, RZ ;  /* 0x000000020a077824 */ /* 0x000fc600078e00ff */
[--C-:B------:R-:W-:Y:S02]  /*0940*/  SHF.R.U32.HI R9, RZ, 0x4, R8.reuse ;  /* 0x00000004ff097819 */ /* 0x100fe40000011608 */
[----:B------:R-:W-:-:S05]  /*0950*/  SHF.R.U64 R7, R7, 0x4, R8 ;  /* 0x0000000407077819 */ /* 0x000fca0000001208 */
[----:B------:R2:W-:Y:S01]  /*0960*/  STS [UR20+0xc], R7 ;  /* 0x00000c07ff007988 */ /* 0x0005e20008000814 */
[----:B------:R-:W-:Y:S02]  /*0970*/  LOP3.LUT R3, R3, 0x7, RZ, 0xb8, !PT ;  /* 0x0000000703037812 */ /* 0x000fe400078eb8ff */
[----:B-1----:R-:W-:-:S03]  /*0980*/  LOP3.LUT R2, R2, 0xf, R9, 0xb8, !PT ;  /* 0x0000000f02027812 */ /* 0x002fc600078eb809 */
[----:B------:R2:W-:Y:S04]  /*0990*/  STS [UR20+0x34], R3 ;  /* 0x00003403ff007988 */ /* 0x0005e80008000814 */
[----:B------:R2:W-:Y:S02]  /*09a0*/  STS [UR20+0x1c], R2 ;  /* 0x00001c02ff007988 */ /* 0x0005e40008000814 */
.L_x_21:
[----:B------:R-:W-:Y:S05]  /*09b0*/  BSYNC B2 ;  /* 0x0000000000027941 */ /* 0x000fea0003800000 */
.L_x_20:
[----:B------:R-:W-:Y:S04]  /*09c0*/  BSSY B3, `(.L_x_22) ;  /* 0x000001a000037945 */ /* 0x000fe80003800000 */
[----:B------:R-:W-:Y:S04]  /*09d0*/  BSSY B2, `(.L_x_23) ;  /* 0x0000015000027945 */ /* 0x000fe80003800000 */
[----:B------:R-:W-:Y:S05]  /*09e0*/  @P2 BRA `(.L_x_24) ;  /* 0x0000000000202947 */ /* 0x000fea0003800000 */
[----:B-1234-:R-:W1:Y:S02]  /*09f0*/  LDS R2, [UR20+0x34] ;  /* 0x00003414ff027984 */ /* 0x01ee640008000800 */
[----:B-1----:R-:W-:-:S05]  /*0a00*/  LOP3.LUT R2, R2, 0x38, RZ, 0xb8, !PT ;  /* 0x0000003802027812 */ /* 0x002fca00078eb8ff */
[----:B------:R1:W-:Y:S01]  /*0a10*/  STS [UR20+0x34], R2 ;  /* 0x00003402ff007988 */ /* 0x0003e20008000814 */
[----:B------:R-:W-:Y:S05]  /*0a20*/  @P2 BRA `(.L_x_25) ;  /* 0x0000000000202947 */ /* 0x000fea0003800000 */
[----:B-1----:R-:W1:Y:S01]  /*0a30*/  LDS R2, [UR20+0x8] ;  /* 0x00000814ff027984 */ /* 0x002e620008000800 */
[----:B------:R-:W-:-:S05]  /*0a40*/  IMAD.MOV.U32 R3, RZ, RZ, 0x780 ;  /* 0x00000780ff037424 */ /* 0x000fca00078e00ff */
[----:B-1----:R-:W-:-:S05]  /*0a50*/  LOP3.LUT R2, R2, 0x500, R3, 0xd8, !PT ;  /* 0x0000050002027812 */ /* 0x002fca00078ed803 */
[----:B------:R1:W-:Y:S02]  /*0a60*/  STS [UR20+0x8], R2 ;  /* 0x00000802ff007988 */ /* 0x0003e40008000814 */
.L_x_24:
[----:B------:R-:W-:Y:S05]  /*0a70*/  @P2 BRA `(.L_x_26) ;  /* 0x0000000000282947 */ /* 0x000fea0003800000 */
[----:B-1234-:R-:W1:Y:S02]  /*0a80*/  LDS R2, [UR20+0x8] ;  /* 0x00000814ff027984 */ /* 0x01ee640008000800 */
[----:B-1----:R-:W-:-:S05]  /*0a90*/  LOP3.LUT R2, R2, 0x1800, RZ, 0xb8, !PT ;  /* 0x0000180002027812 */ /* 0x002fca00078eb8ff */
[----:B------:R2:W-:Y:S02]  /*0aa0*/  STS [UR20+0x8], R2 ;  /* 0x00000802ff007988 */ /* 0x0005e40008000814 */
.L_x_25:
[----:B------:R-:W-:Y:S05]  /*0ab0*/  @P2 BREAK B2 ;  /* 0x0000000000022942 */ /* 0x000fea0003800000 */
[----:B------:R-:W-:Y:S05]  /*0ac0*/  @P2 BRA `(.L_x_27) ;  /* 0x0000000000242947 */ /* 0x000fea0003800000 */
[----:B-12---:R-:W1:Y:S01]  /*0ad0*/  LDS R2, [UR20+0x8] ;  /* 0x00000814ff027984 */ /* 0x006e620008000800 */
[----:B------:R-:W-:-:S05]  /*0ae0*/  IMAD.MOV.U32 R3, RZ, RZ, 0x6000 ;  /* 0x00006000ff037424 */ /* 0x000fca00078e00ff */
[----:B-1----:R-:W-:-:S04]  /*0af0*/  LOP3.LUT R2, R2, 0x6000, R3, 0xd8, !PT ;  /* 0x0000600002027812 */ /* 0x002fc800078ed803 */
[----:B------:R-:W-:-:S05]  /*0b00*/  LOP3.LUT R2, R2, 0x400000, RZ, 0xb8, !PT ;  /* 0x0040000002027812 */ /* 0x000fca00078eb8ff */
[----:B------:R1:W-:Y:S02]  /*0b10*/  STS [UR20+0x8], R2 ;  /* 0x00000802ff007988 */ /* 0x0003e40008000814 */
.L_x_26:
[----:B------:R-:W-:Y:S05]  /*0b20*/  BSYNC B2 ;  /* 0x0000000000027941 */ /* 0x000fea0003800000 */
.L_x_23:
[----:B-1234-:R-:W1:Y:S02]  /*0b30*/  @!P2 LDS R2, [UR20+0x8] ;  /* 0x00000814ff02a984 */ /* 0x01ee640008000800 */
[----:B-1----:R-:W-:-:S05]  /*0b40*/  @!P2 LOP3.LUT R2, R2, 0x8000, RZ, 0xb8, !PT ;  /* 0x000080000202a812 */ /* 0x002fca00078eb8ff */
[----:B------:R3:W-:Y:S02]  /*0b50*/  @!P2 STS [UR20+0x8], R2 ;  /* 0x00000802ff00a988 */ /* 0x0007e40008000814 */
.L_x_27:
[----:B------:R-:W-:Y:S05]  /*0b60*/  BSYNC B3 ;  /* 0x0000000000037941 */ /* 0x000fea0003800000 */
.L_x_22:
[----:B------:R-:W-:Y:S05]  /*0b70*/  WARPSYNC.ALL ;  /* 0x0000000000007948 */ /* 0x000fea0003800000 */
[----:B------:R-:W-:-:S04]  /*0b80*/  UIADD3 UR25, UR5, 0x80, URZ ;  /* 0x0000008005197890 */ /* 0x000fc8000fffe03f */
[----:B------:R-:W-:-:S04]  /*0b90*/  UIADD3 UR24, UP0, UR25, UR26, URZ ;  /* 0x0000001a19187290 */ /* 0x000fc8000ff1e03f */
[----:B------:R-:W-:Y:S01]  /*0ba0*/  ULEA.HI.X.SX32 UR25, UR25, UR27, 0x1, UP0 ;  /* 0x0000001b19197291 */ /* 0x000fe200080f0e3f */
[----:B------:R-:W-:Y:S11]  /*0bb0*/  @P0 BRA `(.L_x_28) ;  /* 0x0000000000280947 */ /* 0x000ff60003800000 */
[----:B-123--:R-:W1:Y:S01]  /*0bc0*/  S2R R2, SR_LANEID ;  /* 0x0000000000027919 */ /* 0x00ee620000000000 */
[----:B------:R-:W-:Y:S05]  /*0bd0*/  WARPSYNC.ALL ;  /* 0x0000000000007948 */ /* 0x000fea0003800000 */
[----:B-1----:R-:W-:-:S05]  /*0be0*/  IMAD.SHL.U32 R8, R2, 0x4, RZ ;  /* 0x0000000402087824 */ /* 0x002fca00078e00ff */
[----:B------:R-:W1:Y:S01]  /*0bf0*/  LDS R7, [R8+UR20] ;  /* 0x0000001408077984 */ /* 0x000e620008000800 */
[----:B------:R-:W-:-:S05]  /*0c00*/  IADD3 R2, P1, R8, UR24, RZ ;  /* 0x0000001808027c10 */ /* 0x000fca000ff3e0ff */
[----:B------:R-:W-:-:S05]  /*0c10*/  IMAD.X R3, RZ, RZ, UR25, P1 ;  /* 0x00000019ff037e24 */ /* 0x000fca00088e06ff */
[----:B-1----:R4:W2:Y:S01]  /*0c20*/  ATOMG.E.EXCH.STRONG.GPU PT, RZ, [R2], R7 ;  /* 0x0000000702ff73a8 */ /* 0x0028a200041ee100 */
[----:B------:R-:W-:-:S04]  /*0c30*/  DEPBAR {5,4,3,2,1,0} ;  /* 0x0000003f0000791a */ /* 0x000fc80000000000 */
[----:B------:R4:W-:Y:S01]  /*0c40*/  UTMACCTL.IV [UR24] ;  /* 0x00000000180079b9 */ /* 0x0009e20008000000 */
[----:B------:R-:W-:Y:S01]  /*0c50*/  NOP ;  /* 0x0000000000007918 */ /* 0x000fe20000000000 */
.L_x_28:
[----:B------:R-:W-:Y:S05]  /*0c60*/  @P0 BRA `(.L_x_29) ;  /* 0x00000000000c0947 */ /* 0x000fea0003800000 */
[----:B------:R0:W-:Y:S01]  /*0c70*/  UTMACMDFLUSH ;  /* 0x00000000000079b7 */ /* 0x0001e20000000000 */
[----:B------:R-:W-:Y:S05]  /*0c80*/  @P0 BRA `(.L_x_29) ;  /* 0x0000000000040947 */ /* 0x000fea0003800000 */
[----:B------:R-:W-:-:S04]  /*0c90*/  DEPBAR.LE SB0, 0x0 ;  /* 0x000080000000791a */ /* 0x000fc80000000000 */
.L_x_29:
[----:B------:R-:W-:Y:S05]  /*0ca0*/  WARPSYNC.ALL ;  /* 0x0000000000007948 */ /* 0x000fea0003800000 */
[----:B--2---:R-:W-:Y:S06]  /*0cb0*/  BAR.SYNC.DEFER_BLOCKING 0x0 ;  /* 0x0000000000007b1d */ /* 0x004fec0000010000 */
[----:B------:R-:W-:Y:S02]  /*0cc0*/  BSSY B3, `(.L_x_30) ;  /* 0x000000b000037945 */ /* 0x000fe40003800000 */
[----:B------:R-:W-:Y:S06]  /*0cd0*/  BAR.SYNC.DEFER_BLOCKING 0x0 ;  /* 0x0000000000007b1d */ /* 0x000fec0000010000 */
[----:B------:R2:W-:Y:S01]  /*0ce0*/  @!P0 STS [R12], RZ ;  /* 0x000000ff0c008388 */ /* 0x0005e20000000800 */
[----:B------:R-:W-:Y:S01]  /*0cf0*/  NOP ;  /* 0x0000000000007918 */ /* 0x000fe20000000000 */
[----:B------:R-:W-:Y:S05]  /*0d00*/  @P2 BRA `(.L_x_31) ;  /* 0x0000000000182947 */ /* 0x000fea0003800000 */
[----:B-1-34-:R-:W1:Y:S01]  /*0d10*/  LDS R2, [UR20+0x8] ;  /* 0x00000814ff027984 */ /* 0x01ae620008000800 */
[----:B------:R-:W3:Y:S01]  /*0d20*/  LDC.64 R8, c[0x0][0x220] ;  /* 0x00008800ff087b82 */ /* 0x000ee20000000a00 */
[----:B------:R-:W-:Y:S02]  /*0d30*/  IMAD.MOV.U32 R3, RZ, RZ, 0x70 ;  /* 0x00000070ff037424 */ /* 0x000fe400078e00ff */
[----:B---3--:R3:W-:Y:S03]  /*0d40*/  STS.64 [UR20], R8 ;  /* 0x00000008ff007988 */ /* 0x0087e60008000a14 */
[----:B-1----:R-:W-:-:S05]  /*0d50*/  LOP3.LUT R2, R2, 0x10, R3, 0xd8, !PT ;  /* 0x0000001002027812 */ /* 0x002fca00078ed803 */
[----:B------:R3:W-:Y:S02]  /*0d60*/  STS [UR20+0x8], R2 ;  /* 0x00000802ff007988 */ /* 0x0007e40008000814 */
.L_x_31:
[----:B----4-:R-:W-:Y:S05]  /*0d70*/  BSYNC B3 ;  /* 0x0000000000037941 */ /* 0x010fea0003800000 */
.L_x_30:
[----:B------:R-:W-:Y:S04]  /*0d80*/  BSSY B4, `(.L_x_32) ;  /* 0x0000011000047945 */ /* 0x000fe80003800000 */
[----:B------:R-:W-:Y:S04]  /*0d90*/  BSSY B3, `(.L_x_33) ;  /* 0x000000e000037945 */ /* 0x000fe80003800000 */
[----:B------:R-:W-:Y:S05]  /*0da0*/  @P2 BRA `(.L_x_34) ;  /* 0x0000000000242947 */ /* 0x000fea0003800000 */
[----:B-1-3--:R-:W1:Y:S01]  /*0db0*/  LDS R2, [UR20+0x34] ;  /* 0x00003414ff027984 */ /* 0x00ae620008000800 */
[----:B------:R-:W-:-:S05]  /*0dc0*/  IMAD.MOV.U32 R3, RZ, RZ, 0x3f000000 ;  /* 0x3f000000ff037424 */ /* 0x000fca00078e00ff */
[----:B-1----:R-:W-:-:S05]  /*0dd0*/  LOP3.LUT R2, R2, 0xff000000, R3, 0xb8, !PT ;  /* 0xff00000002027812 */ /* 0x002fca00078eb803 */
[----:B------:R1:W-:Y:S01]  /*0de0*/  STS [UR20+0x34], R2 ;  /* 0x00003402ff007988 */ /* 0x0003e20008000814 */
[----:B------:R-:W-:Y:S05]  /*0df0*/  @P2 BRA `(.L_x_35) ;  /* 0x00000000001c2947 */ /* 0x000fea0003800000 */
[----:B-1----:R-:W1:Y:S01]  /*0e00*/  LDS R2, [UR20+0x38] ;  /* 0x00003814ff027984 */ /* 0x002e620008000800 */
[----:B------:R-:W-:-:S05]  /*0e10*/  IMAD.MOV.U32 R3, RZ, RZ, 0x7f ;  /* 0x0000007fff037424 */ /* 0x000fca00078e00ff */
[----:B-1----:R-:W-:-:S05]  /*0e20*/  LOP3.LUT R2, R2, 0xff, R3, 0xb8, !PT ;  /* 0x000000ff02027812 */ /* 0x002fca00078eb803 */
[----:B------:R4:W-:Y:S02]  /*0e30*/  STS [UR20+0x38], R2 ;  /* 0x00003802ff007988 */ /* 0x0009e40008000814 */
.L_x_34:
[----:B------:R-:W-:Y:S05]  /*0e40*/  @P2 BREAK B3 ;  /* 0x0000000000032942 */ /* 0x000fea0003800000 */
[----:B------:R-:W-:Y:S05]  /*0e50*/  @P2 BRA `(.L_x_36) ;  /* 0x00000000000c2947 */ /* 0x000fea0003800000 */
[----:B------:R1:W-:Y:S02]  /*0e60*/  STS [UR20+0x20], R5 ;  /* 0x00002005ff007988 */ /* 0x0003e40008000814 */
.L_x_35:
[----:B------:R-:W-:Y:S05]  /*0e70*/  BSYNC B3 ;  /* 0x0000000000037941 */ /* 0x000fea0003800000 */
.L_x_33:
[----:B------:R1:W-:Y:S02]  /*0e80*/  @!P2 STS [UR20+0x24], R4 ;  /* 0x00002404ff00a988 */ /* 0x0003e40008000814 */
.L_x_36:
[----:B------:R-:W-:Y:S05]  /*0e90*/  BSYNC B4 ;  /* 0x0000000000047941 */ /* 0x000fea0003800000 */
.L_x_32:
[----:B------:R-:W-:Y:S05]  /*0ea0*/  WARPSYNC.ALL ;  /* 0x0000000000007948 */ /* 0x000fea0003800000 */
[----:B------:R-:W-:Y:S04]  /*0eb0*/  BSSY B4, `(.L_x_37) ;  /* 0x000000e000047945 */ /* 0x000fe80003800000 */
[----:B------:R-:W-:Y:S05]  /*0ec0*/  @P2 BRA `(.L_x_38) ;  /* 0x0000000000302947 */ /* 0x000fea0003800000 */
[----:B------:R-:W5:Y:S01]  /*0ed0*/  LDS R3, [UR20+0x34] ;  /* 0x00003414ff037984 */ /* 0x000f620008000800 */
[----:B-1----:R-:W1:Y:S03]  /*0ee0*/  LDC.64 R4, c[0x0][0x248] ;  /* 0x00009200ff047b82 */ /* 0x002e660000000a00 */
[----:B---34-:R-:W3:Y:S01]  /*0ef0*/  LDS R2, [UR20+0x1c] ;  /* 0x00001c14ff027984 */ /* 0x018ee20008000800 */
[C---:B-1----:R-:W-:Y:S01]  /*0f00*/  SHF.L.U64.HI R5, R4.reuse, 0x1, R5 ;  /* 0x0000000104057819 */ /* 0x042fe20000010205 */
[----:B------:R-:W-:-:S03]  /*0f10*/  IMAD.SHL.U32 R4, R4, 0x2, RZ ;  /* 0x0000000204047824 */ /* 0x000fc600078e00ff */
[--C-:B------:R-:W-:Y:S02]  /*0f20*/  SHF.R.U32.HI R7, RZ, 0x4, R5.reuse ;  /* 0x00000004ff077819 */ /* 0x100fe40000011605 */
[----:B------:R-:W-:-:S05]  /*0f30*/  SHF.R.U64 R4, R4, 0x4, R5 ;  /* 0x0000000404047819 */ /* 0x000fca0000001205 */
[----:B------:R1:W-:Y:S01]  /*0f40*/  STS [UR20+0xc], R4 ;  /* 0x00000c04ff007988 */ /* 0x0003e20008000814 */
[----:B-----5:R-:W-:Y:S02]  /*0f50*/  LOP3.LUT R3, R3, 0x7, RZ, 0xb8, !PT ;  /* 0x0000000703037812 */ /* 0x020fe400078eb8ff */
[----:B---3--:R-:W-:-:S03]  /*0f60*/  LOP3.LUT R2, R2, 0xf, R7, 0xb8, !PT ;  /* 0x0000000f02027812 */ /* 0x008fc600078eb807 */
[----:B------:R1:W-:Y:S04]  /*0f70*/  STS [UR20+0x34], R3 ;  /* 0x00003403ff007988 */ /* 0x0003e80008000814 */
[----:B------:R1:W-:Y:S02]  /*0f80*/  STS [UR20+0x1c], R2 ;  /* 0x00001c02ff007988 */ /* 0x0003e40008000814 */
.L_x_38:
[----:B------:R-:W-:Y:S05]  /*0f90*/  BSYNC B4 ;  /* 0x0000000000047941 */ /* 0x000fea0003800000 */
.L_x_37:
        /* <DEDUP_REMOVED lines=11> */
.L_x_41:
[----:B------:R-:W-:Y:S05]  /*1050*/  @P2 BRA `(.L_x_43) ;  /* 0x0000000000282947 */ /* 0x000fea0003800000 */
[----:B-1-34-:R-:W1:Y:S02]  /*1060*/  LDS R2, [UR20+0x8] ;  /* 0x00000814ff027984 */ /* 0x01ae640008000800 */
[----:B-1----:R-:W-:-:S05]  /*1070*/  LOP3.LUT R2, R2, 0x1800, RZ, 0xb8, !PT ;  /* 0x0000180002027812 */ /* 0x002fca00078eb8ff */
[----:B------:R3:W-:Y:S02]  /*1080*/  STS [UR20+0x8], R2 ;  /* 0x00000802ff007988 */ /* 0x0007e40008000814 */
.L_x_42:
[----:B------:R-:W-:Y:S05]  /*1090*/  @P2 BREAK B5 ;  /* 0x0000000000052942 */ /* 0x000fea0003800000 */
[----:B------:R-:W-:Y:S05]  /*10a0*/  @P2 BRA `(.L_x_44) ;  /* 0x0000000000242947 */ /* 0x000fea0003800000 */
[----:B-1-3--:R-:W1:Y:S01]  /*10b0*/  LDS R2, [UR20+0x8] ;  /* 0x00000814ff027984 */ /* 0x00ae620008000800 */
[----:B------:R-:W-:-:S05]  /*10c0*/  IMAD.MOV.U32 R3, RZ, RZ, 0x6000 ;  /* 0x00006000ff037424 */ /* 0x000fca00078e00ff */
[----:B-1----:R-:W-:-:S04]  /*10d0*/  LOP3.LUT R2, R2, 0x6000, R3, 0xd8, !PT ;  /* 0x0000600002027812 */ /* 0x002fc800078ed803 */
[----:B------:R-:W-:-:S05]  /*10e0*/  LOP3.LUT R2, R2, 0x400000, RZ, 0xb8, !PT ;  /* 0x0040000002027812 */ /* 0x000fca00078eb8ff */
[----:B------:R1:W-:Y:S02]  /*10f0*/  STS [UR20+0x8], R2 ;  /* 0x00000802ff007988 */ /* 0x0003e40008000814 */
.L_x_43:
[----:B------:R-:W-:Y:S05]  /*1100*/  BSYNC B5 ;  /* 0x0000000000057941 */ /* 0x000fea0003800000 */
.L_x_40:
[----:B-1-34-:R-:W1:Y:S02]  /*1110*/  @!P2 LDS R2, [UR20+0x8] ;  /* 0x00000814ff02a984 */ /* 0x01ae640008000800 */
[----:B-1----:R-:W-:-:S05]  /*1120*/  @!P2 LOP3.LUT R2, R2, 0x8000, RZ, 0xb8, !PT ;  /* 0x000080000202a812 */ /* 0x002fca00078eb8ff */
[----:B------:R4:W-:Y:S02]  /*1130*/  @!P2 STS [UR20+0x8], R2 ;  /* 0x00000802ff00a988 */ /* 0x0009e40008000814 */
.L_x_44:
[----:B------:R-:W-:Y:S05]  /*1140*/  BSYNC B4 ;  /* 0x0000000000047941 */ /* 0x000fea0003800000 */
.L_x_39:
[----:B------:R-:W-:Y:S05]  /*1150*/  WARPSYNC.ALL ;  /* 0x0000000000007948 */ /* 0x000fea0003800000 */
[----:B------:R-:W-:Y:S01]  /*1160*/  UIADD3 UR5, UR5, 0x100, URZ ;  /* 0x0000010005057890 */ /* 0x000fe2000fffe03f */
[----:B------:R-:W-:Y:S01]  /*1170*/  ISETP.GE.AND P1, PT, R13, 0x1, PT ;  /* 0x000000010d00780c */ /* 0x000fe20003f26270 */
[----:B------:R-:W-:Y:S01]  /*1180*/  IMAD.MOV.U32 R24, RZ, RZ, RZ ;  /* 0x000000ffff187224 */ /* 0x000fe200078e00ff */
[----:B------:R-:W-:Y:S01]  /*1190*/  SHF.R.U32.HI R7, RZ, 0x5, R0 ;  /* 0x00000005ff077819 */ /* 0x000fe20000011600 */
[----:B------:R-:W-:-:S04]  /*11a0*/  UIADD3 UR26, UP0, UR5, UR26, URZ ;  /* 0x0000001a051a7290 */ /* 0x000fc8000ff1e03f */
[----:B------:R-:W-:Y:S01]  /*11b0*/  ULEA.HI.X.SX32 UR27, UR5, UR27, 0x1, UP0 ;  /* 0x0000001b051b7291 */ /* 0x000fe200080f0e3f */
[----:B------:R-:W-:Y:S11]  /*11c0*/  @P0 BRA `(.L_x_45) ;  /* 0x0000000000280947 */ /* 0x000ff60003800000 */
[----:B-1-34-:R-:W1:Y:S01]  /*11d0*/  S2R R2, SR_LANEID ;  /* 0x0000000000027919 */ /* 0x01ae620000000000 */
[----:B------:R-:W-:Y:S05]  /*11e0*/  WARPSYNC.ALL ;  /* 0x0000000000007948 */ /* 0x000fea0003800000 */
[----:B-1----:R-:W-:-:S05]  /*11f0*/  IMAD.SHL.U32 R4, R2, 0x4, RZ ;  /* 0x0000000402047824 */ /* 0x002fca00078e00ff */
[----:B------:R-:W1:Y:S01]  /*1200*/  LDS R5, [R4+UR20] ;  /* 0x0000001404057984 */ /* 0x000e620008000800 */
[----:B------:R-:W-:-:S05]  /*1210*/  IADD3 R2, P3, R4, UR26, RZ ;  /* 0x0000001a04027c10 */ /* 0x000fca000ff7e0ff */
[----:B------:R-:W-:-:S05]  /*1220*/  IMAD.X R3, RZ, RZ, UR27, P3 ;  /* 0x0000001bff037e24 */ /* 0x000fca00098e06ff */
[----:B-1----:R1:W3:Y:S01]  /*1230*/  ATOMG.E.EXCH.STRONG.GPU PT, RZ, [R2], R5 ;  /* 0x0000000502ff73a8 */ /* 0x0022e200041ee100 */
[----:B------:R-:W-:-:S04]  /*1240*/  DEPBAR {5,4,3,2,1,0} ;  /* 0x0000003f0000791a */ /* 0x000fc80000000000 */
[----:B------:R1:W-:Y:S01]  /*1250*/  UTMACCTL.IV [UR26] ;  /* 0x000000001a0079b9 */ /* 0x0003e20008000000 */
[----:B------:R-:W-:Y:S01]  /*1260*/  NOP ;  /* 0x0000000000007918 */ /* 0x000fe20000000000 */
.L_x_45:
[----:B------:R-:W-:Y:S05]  /*1270*/  @P0 BRA `(.L_x_46) ;  /* 0x00000000000c0947 */ /* 0x000fea0003800000 */
[----:B------:R0:W-:Y:S01]  /*1280*/  UTMACMDFLUSH ;  /* 0x00000000000079b7 */ /* 0x0001e20000000000 */
[----:B------:R-:W-:Y:S05]  /*1290*/  @P0 BRA `(.L_x_46) ;  /* 0x0000000000040947 */ /* 0x000fea0003800000 */
[----:B------:R-:W-:-:S04]  /*12a0*/  DEPBAR.LE SB0, 0x0 ;  /* 0x000080000000791a */ /* 0x000fc80000000000 */
.L_x_46:
[----:B------:R-:W-:Y:S05]  /*12b0*/  WARPSYNC.ALL ;  /* 0x0000000000007948 */ /* 0x000fea0003800000 */
[----:B---3--:R-:W-:Y:S01]  /*12c0*/  BAR.SYNC.DEFER_BLOCKING 0x0 ;  /* 0x0000000000007b1d */ /* 0x008fe20000010000 */
[----:B------:R-:W-:Y:S01]  /*12d0*/  R2UR UR21, R7 ;  /* 0x00000000071572ca */ /* 0x000fe200000e0000 */
[----:B------:R-:W-:Y:S01]  /*12e0*/  USHF.L.U32 UR15, UR32, 0x8, URZ ;  /* 0x00000008200f7899 */ /* 0x000fe2000800063f */
[----:B------:R-:W-:Y:S01]  /*12f0*/  IMAD.MOV.U32 R25, RZ, RZ, RZ ;  /* 0x000000ffff197224 */ /* 0x000fe200078e00ff */
[----:B------:R-:W-:Y:S02]  /*1300*/  CS2R R26, SRZ ;  /* 0x00000000001a7805 */ /* 0x000fe4000001ff00 */
[----:B------:R-:W-:Y:S01]  /*1310*/  CS2R R28, SRZ ;  /* 0x00000000001c7805 */ /* 0x000fe2000001ff00 */
[----:B------:R-:W-:Y:S01]  /*1320*/  VOTEU.ALL UP0, P2 ;  /* 0x00000000003f7886 */ /* 0x000fe20001000000 */
[----:B------:R-:W-:Y:S01]  /*1330*/  UMOV UR6, 0x1 ;  /* 0x0000000100067882 */ /* 0x000fe20000000000 */
[----:B------:R-:W-:Y:S01]  /*1340*/  VOTEU.ALL UP1, P2 ;  /* 0x00000000003f7886 */ /* 0x000fe20001020000 */
[----:B------:R-:W-:Y:S01]  /*1350*/  VOTEU.ALL UP2, P2 ;  /* 0x00000000003f7886 */ /* 0x000fe20001040000 */
[----:B------:R-:W-:Y:S01]  /*1360*/  CS2R R30, SRZ ;  /* 0x00000000001e7805 */ /* 0x000fe2000001ff00 */
[----:B------:R-:W-:-:S04]  /*1370*/  @!UP0 UIADD3 UR8, -UR6, 0x100000, URZ ;  /* 0x0010000006088890 */ /* 0x000fc8000fffe13f */
[----:B------:R-:W-:Y:S02]  /*1380*/  @!UP0 USHF.L.U32 UR9, UR8, 0xb, URZ ;  /* 0x0000000b08098899 */ /* 0x000fe4000800063f */
[----:B------:R-:W-:Y:S01]  /*1390*/  @!UP0 USHF.L.U32 UR8, UR8, 0x1, URZ ;  /* 0x0000000108088899 */ /* 0x000fe2000800063f */
        /* <DEDUP_REMOVED lines=9> */
[----:B------:R-:W-:Y:S01]  /*1430*/  VOTEU.ALL UP0, P2 ;  /* 0x00000000003f7886 */ /* 0x000fe20001000000 */
[----:B------:R-:W-:Y:S02]  /*1440*/  CS2R R38, SRZ ;  /* 0x0000000000267805 */ /* 0x000fe4000001ff00 */
[----:B------:R-:W-:Y:S02]  /*1450*/  CS2R R40, SRZ ;  /* 0x0000000000287805 */ /* 0x000fe4000001ff00 */
[----:B------:R-:W-:Y:S02]  /*1460*/  CS2R R42, SRZ ;  /* 0x00000000002a7805 */ /* 0x000fe4000001ff00 */
[----:B------:R-:W-:-:S02]  /*1470*/  CS2R R44, SRZ ;  /* 0x00000000002c7805 */ /* 0x000fc4000001ff00 */
[----:B------:R-:W-:Y:S02]  /*1480*/  CS2R R46, SRZ ;  /* 0x00000000002e7805 */ /* 0x000fe4000001ff00 */
[----:B------:R-:W-:Y:S01]  /*1490*/  CS2R R48, SRZ ;  /* 0x0000000000307805 */ /* 0x000fe2000001ff00 */
[----:B------:R-:W3:Y:S02]  /*14a0*/  FENCE.VIEW.ASYNC.S ;  /* 0x00000000000073c6 */ /* 0x000ee40000000000 */
[----:B---3--:R-:W3:Y:S02]  /*14b0*/  @!UP0 SYNCS.EXCH.64 URZ, [UR20+0x48000], UR8 ;  /* 0x04800008143f85b2 */ /* 0x008ee40008000100 */
[----:B---3--:R-:W-:Y:S01]  /*14c0*/  BAR.SYNC.DEFER_BLOCKING 0x0 ;  /* 0x0000000000007b1d */ /* 0x008fe20000010000 */
[----:B------:R-:W-:Y:S02]  /*14d0*/  CS2R R50, SRZ ;  /* 0x0000000000327805 */ /* 0x000fe4000001ff00 */
[----:B------:R-:W-:-:S02]  /*14e0*/  CS2R R52, SRZ ;  /* 0x0000000000347805 */ /* 0x000fc4000001ff00 */
[----:B------:R-:W-:Y:S02]  /*14f0*/  CS2R R54, SRZ ;  /* 0x0000000000367805 */ /* 0x000fe4000001ff00 */
[----:B------:R-:W-:Y:S02]  /*1500*/  CS2R R56, SRZ ;  /* 0x0000000000387805 */ /* 0x000fe4000001ff00 */
[----:B------:R-:W-:Y:S02]  /*1510*/  CS2R R58, SRZ ;  /* 0x00000000003a7805 */ /* 0x000fe4000001ff00 */
[----:B------:R-:W-:Y:S02]  /*1520*/  CS2R R60, SRZ ;  /* 0x00000000003c7805 */ /* 0x000fe4000001ff00 */
        /* <DEDUP_REMOVED lines=16> */
[----:B------:R-:W-:Y:S01]  /*1630*/  CS2R R94, SRZ ;  /* 0x00000000005e7805 */ /* 0x000fe2000001ff00 */
[----:B------:R3:W4:Y:S02]  /*1640*/  @!UP1 SYNCS.EXCH.64 URZ, [UR20+0x48008], UR10 ;  /* 0x0480080a143f95b2 */ /* 0x0007240008000100 */
[----:B----4-:R-:W-:Y:S01]  /*1650*/  BAR.SYNC.DEFER_BLOCKING 0x0 ;  /* 0x0000000000007b1d */ /* 0x010fe20000010000 */
        /* <DEDUP_REMOVED lines=9> */
[----:B------:R-:W-:Y:S01]  /*16f0*/  CS2R R114, SRZ ;  /* 0x0000000000727805 */ /* 0x000fe2000001ff00 */
[----:B---3--:R-:W-:Y:S01]  /*1700*/  USHF.L.U32 UR11, UR33, 0x7, URZ ;  /* 0x00000007210b7899 */ /* 0x008fe2000800063f */
        /* <DEDUP_REMOVED lines=12> */
[----:B------:R3:W4:Y:S01]  /*17d0*/  @!UP2 SYNCS.EXCH.64 URZ, [UR20+0x48010], UR6 ;  /* 0x04801006143fa5b2 */ /* 0x0007220008000100 */
[----:B------:R-:W-:Y:S02]  /*17e0*/  CS2R R140, SRZ ;  /* 0x00000000008c7805 */ /* 0x000fe4000001ff00 */
[----:B------:R-:W-:Y:S02]  /*17f0*/  CS2R R142, SRZ ;  /* 0x00000000008e7805 */ /* 0x000fe4000001ff00 */
[----:B------:R-:W-:Y:S02]  /*1800*/  CS2R R144, SRZ ;  /* 0x0000000000907805 */ /* 0x000fe4000001ff00 */
[----:B------:R-:W-:-:S02]  /*1810*/  CS2R R146, SRZ ;  /* 0x0000000000927805 */ /* 0x000fc4000001ff00 */
[----:B------:R-:W-:Y:S02]  /*1820*/  CS2R R148, SRZ ;  /* 0x0000000000947805 */ /* 0x000fe4000001ff00 */
[----:B------:R-:W-:Y:S01]  /*1830*/  CS2R R150, SRZ ;  /* 0x0000000000967805 */ /* 0x000fe2000001ff00 */
[----:B------:R-:W-:Y:S06]  /*1840*/  @!P1 BRA `(.L_x_47) ;  /* 0x0000000800689947 */ /* 0x000fec0003800000 */
        /* <DEDUP_REMOVED lines=63> */
[----:B------:R-:W-:Y:S01]  /*1c40*/  CS2R R150, SRZ ;  /* 0x0000000000967805 */ /* 0x000fe2000001ff00 */
[----:B------:R-:W-:Y:S01]  /*1c50*/  UMOV UR5, URZ ;  /* 0x0000003f00057c82 */ /* 0x000fe20008000000 */
[----:B---3--:R-:W-:-:S05]  /*1c60*/  UMOV UR6, URZ ;  /* 0x0000003f00067c82 */ /* 0x008fca0008000000 */
.L_x_49:
[----:B----4-:R-:W-:Y:S01]  /*1c70*/  BAR.SYNC.DEFER_BLOCKING 0x0 ;  /* 0x0000000000007b1d */ /* 0x010fe20000010000 */
[----:B------:R-:W-:Y:S01]  /*1c80*/  ULEA UR30, UR5, UR20, 0x3 ;  /* 0x00000014051e7291 */ /* 0x000fe2000f8e183f */
[----:B-1----:R-:W-:Y:S01]  /*1c90*/  @!P2 IMAD.MOV.U32 R3, RZ, RZ, 0x18000 ;  /* 0x00018000ff03a424 */ /* 0x002fe200078e00ff */
[----:B------:R-:W-:Y:S01]  /*1ca0*/  ELECT P0, URZ, PT ;  /* 0x00000000003f782f */ /* 0x000fe20003800000 */
[----:B------:R-:W-:Y:S01]  /*1cb0*/  IMAD.U32 R2, RZ, RZ, UR4 ;  /* 0x00000004ff027e24 */ /* 0x000fe2000f8e00ff */
[----:B------:R-:W-:Y:S02]  /*1cc0*/  ULEA UR7, UR5, UR20, 0xf ;  /* 0x0000001405077291 */ /* 0x000fe4000f8e783f */
[----:B------:R-:W-:Y:S01]  /*1cd0*/  ISETP.LT.U32.AND P0, PT, R6, 0x40, P0 ;  /* 0x000000400600780c */ /* 0x000fe20000701070 */
[----:B------:R-:W-:Y:S01]  /*1ce0*/  ULEA UR19, UR5, UR20, 0x10 ;  /* 0x0000001405137291 */ /* 0x000fe2000f8e803f */
[----:B------:R-:W-:Y:S01]  /*1cf0*/  SHF.L.U32 R2, R2, 0x1f, RZ ;  /* 0x0000001f02027819 */ /* 0x000fe200000006ff */
[----:B------:R-:W-:-:S02]  /*1d00*/  ULOP3.LUT UR8, UR21, 0x1, URZ, 0xc0, !UPT ;  /* 0x0000000115087892 */ /* 0x000fc4000f8ec03f */
[----:B------:R-:W-:Y:S02]  /*1d10*/  UIADD3 UR18, UR7, 0x30000, URZ ;  /* 0x0003000007127890 */ /* 0x000fe4000fffe03f */
[----:B------:R-:W-:Y:S02]  /*1d20*/  ULEA UR10, UR8, UR6, 0x6 ;  /* 0x00000006080a7291 */ /* 0x000fe4000f8e303f */
[----:B------:R-:W-:Y:S02]  /*1d30*/  ULEA UR12, UR8, UR19, 0xf ;  /* 0x00000013080c7291 */ /* 0x000fe4000f8e783f */
[----:B------:R-:W-:Y:S02]  /*1d40*/  ULEA UR8, UR8, UR18, 0xe ;  /* 0x0000001208087291 */ /* 0x000fe4000f8e703f */
[----:B------:R-:W-:Y:S01]  /*1d50*/  VOTEU.ANY UP0, P0 ;  /* 0x00000000003f7886 */ /* 0x000fe20000000100 */
[----:B------:R-:W-:Y:S01]  /*1d60*/  VOTEU.ANY UP2, P0 ;  /* 0x00000000003f7886 */ /* 0x000fe20000040100 */
[----:B------:R-:W-:Y:S01]  /*1d70*/  ELECT P1, URZ, PT ;  /* 0x00000000003f782f */ /* 0x000fe20003820000 */
[----:B------:R1:W-:Y:S01]  /*1d80*/  @!P2 SYNCS.ARRIVE.TRANS64 RZ, [UR30+0x48000], R3 ;  /* 0x04800003ffffa9a7 */ /* 0x0003e2000800001e */
[----:B------:R-:W-:Y:S01]  /*1d90*/  BAR.SYNC.DEFER_BLOCKING 0x0 ;  /* 0x0000000000007b1d */ /* 0x000fe20000010000 */
[----:B------:R-:W-:Y:S01]  /*1da0*/  @UP0 UIADD3 UR9, UR30, 0x48000, URZ ;  /* 0x000480001e090890 */ /* 0x000fe2000fffe03f */
[----:B------:R-:W-:Y:S01]  /*1db0*/  ISETP.LT.U32.AND P1, PT, R6, 0x40, P1 ;  /* 0x000000400600780c */ /* 0x000fe20000f21070 */
[----:B------:R-:W-:-:S02]  /*1dc0*/  USHF.L.U32 UR7, UR21, 0x7, URZ ;  /* 0x0000000715077899 */ /* 0x000fc4000800063f */
[----:B------:R-:W-:Y:S01]  /*1dd0*/  USHF.R.U32.HI UR19, URZ, 0x4, UR19 ;  /* 0x000000043f137899 */ /* 0x000fe20008011613 */
[----:B------:R-:W-:Y:S01]  /*1de0*/  @UP0 UMOV UR16, UR22 ;  /* 0x0000001600100c82 */ /* 0x000fe20008000000 */
[----:B------:R-:W-:Y:S01]  /*1df0*/  @UP0 UMOV UR17, UR23 ;  /* 0x0000001700110c82 */ /* 0x000fe20008000000 */
[----:B------:R-:W-:Y:S01]  /*1e00*/  UMOV UR14, UR10 ;  /* 0x0000000a000e7c82 */ /* 0x000fe20008000000 */
[----:B------:R-:W-:-:S04]  /*1e10*/  ULOP3.LUT UR7, UR7, 0x200, URZ, 0xc0, !UPT ;  /* 0x0000020007077892 */ /* 0x000fc8000f8ec03f */
[----:B------:R-:W-:Y:S02]  /*1e20*/  ULEA.HI UR7, UR18, UR7, URZ, 0x1c ;  /* 0x0000000712077291 */ /* 0x000fe4000f8fe03f */
[----:B------:R-:W-:Y:S01]  /*1e30*/  VOTEU.ANY UP1, P1 ;  /* 0x00000000003f7886 */ /* 0x000fe20000820100 */
[----:B------:R-:W-:Y:S01]  /*1e40*/  VOTEU.ANY UP3, P1 ;  /* 0x00000000003f7886 */ /* 0x000fe20000860100 */
[----:B------:R-:W-:-:S03]  /*1e50*/  USGXT.U32 UR18, UR19, 0xe ;  /* 0x0000000e1312789a */ /* 0x000fc60008000000 */
[----:B------:R-:W-:Y:S01]  /*1e60*/  @UP1 UIADD3 UR13, UR30, 0x48000, URZ ;  /* 0x000480001e0d1890 */ /* 0x000fe2000fffe03f */
[----:B------:R-:W-:Y:S01]  /*1e70*/  @UP1 UMOV UR28, UR24 ;  /* 0x00000018001c1c82 */ /* 0x000fe20008000000 */
[----:B------:R3:W-:Y:S01]  /*1e80*/  @UP2 UTMALDG.2D [UR8], [UR16] ;  /* 0x00000008100025b4 */ /* 0x0007e20008008000 */
[----:B------:R-:W-:Y:S01]  /*1e90*/  @UP1 UMOV UR29, UR25 ;  /* 0x00000019001d1c82 */ /* 0x000fe20008000000 */
[----:B------:R-:W-:Y:S01]  /*1ea0*/  UMOV UR19, 0x40000040 ;  /* 0x4000004000137882 */ /* 0x000fe20000000000 */
[----:B------:R4:W-:Y:S06]  /*1eb0*/  MEMBAR.ALL.CTA ;  /* 0x0000000000007992 */ /* 0x0009ec0000008000 */
[----:B----4-:R-:W4:Y:S01]  /*1ec0*/  FENCE.VIEW.ASYNC.S ;  /* 0x00000000000073c6 */ /* 0x010f220000000000 */
[----:B---3--:R-:W-:Y:S01]  /*1ed0*/  ULOP3.LUT UR16, UR7, 0x3fff, URZ, 0xc0, !UPT ;  /* 0x00003fff07107892 */ /* 0x008fe2000f8ec03f */
[----:B------:R-:W-:Y:S01]  /*1ee0*/  UMOV UR17, 0x40000040 ;  /* 0x4000004000117882 */ /* 0x000fe20000000000 */
[----:B----4-:R-:W-:Y:S06]  /*1ef0*/  BAR.SYNC.DEFER_BLOCKING 0x0 ;  /* 0x0000000000007b1d */ /* 0x010fec0000010000 */
[----:B------:R1:W-:Y:S02]  /*1f00*/  @UP3 UTMALDG.2D [UR12], [UR28] ;  /* 0x0000000c1c0035b4 */ /* 0x0003e40008008000 */
[----:B------:R-:W-:Y:S06]  /*1f10*/  BAR.SYNC.DEFER_BLOCKING 0x0 ;  /* 0x0000000000007b1d */ /* 0x000fec0000010000 */
[----:B------:R-:W3:Y:S02]  /*1f20*/  SYNCS.PHASECHK.TRANS64.TRYWAIT P0, [UR30+0x48000], R2 ;  /* 0x04800002ff0075a7 */ /* 0x000ee4000800015e */
[----:B-1-3--:R-:W-:Y:S05]  /*1f30*/  @!P0 BRA `(.L_x_48) ;  /* 0x0000000800888947 */ /* 0x00afea0003800000 */
.L_x_50:
[----:B------:R-:W-:Y:S02]  /*1f40*/  WARPGROUP.DEPBAR.LE gsb0, 0x0 ;  /* 0x00008000000079c5 */ /* 0x000fe40000010000 */
[----:B------:R-:W-:Y:S01]  /*1f50*/  WARPGROUP.ARRIVE ;  /* 0x00000000000079c5 */ /* 0x000fe20000000000 */
[----:B------:R-:W-:Y:S01]  /*1f60*/  UMOV UR7, URZ ;  /* 0x0000003f00077c82 */ /* 0x000fe20008000000 */
[----:B------:R-:W-:Y:S01]  /*1f70*/  UMOV UR8, URZ ;  /* 0x0000003f00087c82 */ /* 0x000fe20008000000 */
[----:B------:R-:W1:Y:S01]  /*1f80*/  LDC R2, c[0x0][0x230] ;  /* 0x00008c00ff027b82 */ /* 0x000e620000000800 */
[----:B------:R-:W-:Y:S02]  /*1f90*/  UIADD3 UR6, UR6, 0x80, URZ ;  /* 0x0000008006067890 */ /* 0x000fe4000fffe03f */
[----:B------:R-:W-:Y:S01]  /*1fa0*/  HGMMA.64x256x16.F32.BF16 R24, gdesc[UR16], R24 ;  /* 0x03e00000101879f0 */ /* 0x000fe20008701818 */
[----:B------:R-:W-:Y:S02]  /*1fb0*/  UIADD3 UR18, UP1, UR18, 0x2, URZ ;  /* 0x0000000212127890 */ /* 0x000fe4000ff3e03f */
[----:B------:R-:W-:-:S02]  /*1fc0*/  UIADD3 UR16, UP0, UR16, 0x2, URZ ;  /* 0x0000000210107890 */ /* 0x000fc4000ff1e03f */
[----:B------:R-:W-:Y:S02]  /*1fd0*/  UIADD3.X UR19, UR8, 0x40000040, URZ, UP1, !UPT ;  /* 0x4000004008137890 */ /* 0x000fe40008ffe43f */
[----:B------:R-:W-:Y:S02]  /*1fe0*/  UIADD3.X UR17, UR7, 0x40000040, URZ, UP0, !UPT ;  /* 0x4000004007117890 */ /* 0x000fe400087fe43f */
[----:B------:R-:W-:Y:S02]  /*1ff0*/  UIADD3.64 UR30, UR18, 0x2, URZ ;  /* 0x00000002121e7897 */ /* 0x000fe4000fffe03f */
[----:B------:R-:W-:Y:S02]  /*2000*/  UIADD3.64 UR28, UR16, 0x2, URZ ;  /* 0x00000002101c7897 */ /* 0x000fe4000fffe03f */
[----:B------:R-:W-:-:S04]  /*2010*/  UIADD3 UR5, UR5, 0x1, URZ ;  /* 0x0000000105057890 */ /* 0x000fc8000fffe03f */
[----:B------:R-:W-:Y:S01]  /*2020*/  UISETP.NE.U32.AND UP0, UPT, UR5, 0x3, UPT ;  /* 0x000000030500788c */ /* 0x000fe2000bf05070 */
[----:B-1----:R-:W-:-:S03]  /*2030*/  ISETP.LE.AND P0, PT, R2, UR6, PT ;  /* 0x0000000602007c0c */ /* 0x002fc6000bf03270 */
[----:B------:R-:W-:Y:S02]  /*2040*/  USEL UR7, URZ, 0x1, UP0 ;  /* 0x000000013f077887 */ /* 0x000fe40008000000 */
[----:B------:R-:W-:Y:S02]  /*2050*/  USEL UR5, UR5, URZ, UP0 ;  /* 0x0000003f05057287 */ /* 0x000fe40008000000 */
[----:B------:R-:W-:-:S03]  /*2060*/  ULOP3.LUT UR4, UR4, UR7, URZ, 0x3c, !UPT ;  /* 0x0000000704047292 */ /* 0x000fc6000f8e3c3f */
[----:B------:R-:W-:-:S15]  /*2070*/  HGMMA.64x256x16.F32.BF16 R24, gdesc[UR16], R24 ;  /* 0x03e00000101879f0 */ /* 0x000fde0008701818 */
[----:B------:R-:W-:-:S13]  /*2080*/  NOP ;  /* 0x0000000000007918 */ /* 0x000fda0000000000 */
[----:B------:R-:W-:Y:S01]  /*2090*/  HGMMA.64x256x16.F32.BF16 R24, gdesc[UR28], R24 ;  /* 0x03e000001c1879f0 */ /* 0x000fe20008701818 */
[----:B------:R-:W-:Y:S02]  /*20a0*/  UIADD3.64 UR30, UR18, 0x4, URZ ;  /* 0x00000004121e7897 */ /* 0x000fe4000fffe03f */
[----:B------:R-:W-:-:S15]  /*20b0*/  UIADD3.64 UR28, UR16, 0x4, URZ ;  /* 0x00000004101c7897 */ /* 0x000fde000fffe03f */
[----:B------:R-:W-:-:S10]  /*20c0*/  NOP ;  /* 0x0000000000007918 */ /* 0x000fd40000000000 */
        /* <DEDUP_REMOVED lines=10> */
[----:B------:R-:W-:Y:S02]  /*2170*/  UIADD3.64 UR28, UR16, 0x402, URZ ;  /* 0x00000402101c7897 */ /* 0x000fe4000fffe03f */
[----:B------:R-:W-:Y:S02]  /*2180*/  UIADD3.64 UR18, UR18, 0x804, URZ ;  /* 0x0000080412127897 */ /* 0x000fe4000fffe03f */
[----:B------:R-:W-:-:S15]  /*2190*/  UIADD3.64 UR16, UR16, 0x404, URZ ;  /* 0x0000040410107897 */ /* 0x000fde000fffe03f */
[----:B------:R-:W-:-:S06]  /*21a0*/  NOP ;  /* 0x0000000000007918 */ /* 0x000fcc0000000000 */
[----:B------:R-:W-:-:S15]  /*21b0*/  HGMMA.64x256x16.F32.BF16 R24, gdesc[UR28], R24 ;  /* 0x03e000001c1879f0 */ /* 0x000fde0008701818 */
[----:B------:R-:W-:-:S13]  /*21c0*/  NOP ;  /* 0x0000000000007918 */ /* 0x000fda0000000000 */
[----:B------:R-:W-:Y:S01]  /*21d0*/  HGMMA.64x256x16.F32.BF16 R24, gdesc[UR16], R24, gsb0 ;  /* 0x03e00000101879f0 */ /* 0x000fe20008001818 */
[----:B------:R-:W-:Y:S05]  /*21e0*/  @!P0 BRA `(.L_x_49) ;  /* 0xfffffff800a08947 */ /* 0x000fea000383ffff */
.L_x_47:
[----:B------:R-:W-:Y:S02]  /*21f0*/  WARPGROUP.DEPBAR.LE gsb0, 0x0 ;  /* 0x00008000000079c5 */ /* 0x000fe40000010000 */
[----:B----4-:R-:W-:Y:S01]  /*2200*/  BAR.SYNC.DEFER_BLOCKING 0x0 ;  /* 0x0000000000007b1d */ /* 0x010fe20000010000 */
[C---:B-1----:R-:W-:Y:S01]  /*2210*/  IMAD.SHL.U32 R2, R0.reuse, 0x80, RZ ;  /* 0x0000008000027824 */ /* 0x042fe200078e00ff */
[----:B------:R-:W-:Y:S01]  /*2220*/  F2FP.BF16.F32.PACK_AB R24, R25, R24 ;  /* 0x000000181918723e */ /* 0x000fe200000010ff */
[----:B------:R-:W-:Y:S01]  /*2230*/  IMAD.SHL.U32 R3, R0, 0x10, RZ ;  /* 0x0000001000037824 */ /* 0x000fe200078e00ff */
[----:B------:R-:W-:Y:S02]  /*2240*/  F2FP.BF16.F32.PACK_AB R25, R27, R26 ;  /* 0x0000001a1b19723e */ /* 0x000fe400000010ff */
[----:B------:R-:W-:Y:S02]  /*2250*/  ELECT P0, URZ, PT ;  /* 0x00000000003f782f */ /* 0x000fe40003800000 */
[----:B------:R-:W-:Y:S01]  /*2260*/  LOP3.LUT R2, R2, 0x780, RZ, 0xc0, !PT ;  /* 0x0000078002027812 */ /* 0x000fe200078ec0ff */
[----:B------:R-:W-:Y:S01]  /*2270*/  ULOP3.LUT UR21, UR21, 0x3, URZ, 0xc0, !UPT ;  /* 0x0000000315157892 */ /* 0x000fe2000f8ec03f */
[----:B------:R-:W-:Y:S01]  /*2280*/  F2FP.BF16.F32.PACK_AB R56, R57, R56 ;  /* 0x000000383938723e */ /* 0x000fe200000010ff */
[----:B------:R-:W-:Y:S01]  /*2290*/  UMOV UR10, UR11 ;  /* 0x0000000b000a7c82 */ /* 0x000fe20008000000 */
[----:B------:R-:W-:Y:S01]  /*22a0*/  LOP3.LUT R3, R2, 0x70, R3, 0xf8, !PT ;  /* 0x0000007002037812 */ /* 0x000fe200078ef803 */
[----:B------:R-:W-:Y:S01]  /*22b0*/  ULEA UR9, UR21, UR15, 0x6 ;  /* 0x0000000f15097291 */ /* 0x000fe2000f8e303f */
[----:B------:R-:W-:Y:S01]  /*22c0*/  F2FP.BF16.F32.PACK_AB R26, R29, R28 ;  /* 0x0000001c1d1a723e */ /* 0x000fe200000010ff */
[----:B------:R-:W-:Y:S01]  /*22d0*/  ULEA UR8, UR21, UR20, 0xe ;  /* 0x0000001415087291 */ /* 0x000fe2000f8e703f */
[----:B------:R-:W-:Y:S01]  /*22e0*/  LOP3.LUT R3, R3, 0x10, R0, 0x78, !PT ;  /* 0x0000001003037812 */ /* 0x000fe200078e7800 */
[----:B------:R-:W-:Y:S01]  /*22f0*/  IMAD.SHL.U32 R0, R0, 0x40, RZ ;  /* 0x0000004000007824 */ /* 0x000fe200078e00ff */
[----:B------:R-:W-:-:S02]  /*2300*/  F2FP.BF16.F32.PACK_AB R27, R31, R30 ;  /* 0x0000001e1f1b723e */ /* 0x000fc400000010ff */
[----:B------:R-:W-:Y:S02]  /*2310*/  F2FP.BF16.F32.PACK_AB R57, R59, R58 ;  /* 0x0000003a3b39723e */ /* 0x000fe400000010ff */
[----:B------:R-:W-:Y:S02]  /*2320*/  LOP3.LUT R0, R3, 0x3800, R0, 0xf8, !PT ;  /* 0x0000380003007812 */ /* 0x000fe400078ef800 */
[----:B------:R-:W-:Y:S01]  /*2330*/  F2FP.BF16.F32.PACK_AB R88, R89, R88 ;  /* 0x000000585958723e */ /* 0x000fe200000010ff */
[----:B------:R-:W1:Y:S02]  /*2340*/  @!P2 SYNCS.CCTL.IV [UR20+0x48000] ;  /* 0x04800000ff00a9b1 */ /* 0x000e640008000014 */
[----:B-1----:R-:W-:Y:S01]  /*2350*/  BAR.SYNC.DEFER_BLOCKING 0x0 ;  /* 0x0000000000007b1d */ /* 0x002fe20000010000 */
[C---:B------:R-:W-:Y:S01]  /*2360*/  LOP3.LUT R3, R0.reuse, 0x20, RZ, 0x3c, !PT ;  /* 0x0000002000037812 */ /* 0x040fe200078e3cff */
[----:B------:R-:W-:Y:S01]  /*2370*/  VIADD R2, R0, UR20 ;  /* 0x0000001400027c36 */ /* 0x000fe20008000000 */
[----:B------:R-:W-:-:S02]  /*2380*/  F2FP.BF16.F32.PACK_AB R58, R61, R60 ;  /* 0x0000003c3d3a723e */ /* 0x000fc400000010ff */
[----:B------:R-:W-:Y:S01]  /*2390*/  F2FP.BF16.F32.PACK_AB R59, R63, R62 ;  /* 0x0000003e3f3b723e */ /* 0x000fe200000010ff */
[----:B------:R-:W-:Y:S01]  /*23a0*/  VIADD R3, R3, UR20 ;  /* 0x0000001403037c36 */ /* 0x000fe20008000000 */
[----:B------:R-:W-:Y:S02]  /*23b0*/  F2FP.BF16.F32.PACK_AB R89, R91, R90 ;  /* 0x0000005a5b59723e */ /* 0x000fe400000010ff */
[----:B------:R-:W-:Y:S02]  /*23c0*/  F2FP.BF16.F32.PACK_AB R120, R121, R120 ;  /* 0x000000787978723e */ /* 0x000fe400000010ff */
[----:B------:R-:W-:Y:S02]  /*23d0*/  F2FP.BF16.F32.PACK_AB R32, R33, R32 ;  /* 0x000000202120723e */ /* 0x000fe400000010ff */
[----:B------:R-:W-:Y:S02]  /*23e0*/  F2FP.BF16.F32.PACK_AB R90, R93, R92 ;  /* 0x0000005c5d5a723e */ /* 0x000fe400000010ff */
[----:B------:R-:W-:-:S02]  /*23f0*/  F2FP.BF16.F32.PACK_AB R91, R95, R94 ;  /* 0x0000005e5f5b723e */ /* 0x000fc400000010ff */
[----:B------:R-:W-:Y:S02]  /*2400*/  F2FP.BF16.F32.PACK_AB R121, R123, R122 ;  /* 0x0000007a7b79723e */ /* 0x000fe400000010ff */
[----:B------:R-:W-:Y:S02]  /*2410*/  F2FP.BF16.F32.PACK_AB R33, R35, R34 ;  /* 0x000000222321723e */ /* 0x000fe400000010ff */
[----:B------:R-:W-:Y:S02]  /*2420*/  F2FP.BF16.F32.PACK_AB R64, R65, R64 ;  /* 0x000000404140723e */ /* 0x000fe400000010ff */
[----:B------:R-:W-:Y:S01]  /*2430*/  F2FP.BF16.F32.PACK_AB R122, R125, R124 ;  /* 0x0000007c7d7a723e */ /* 0x000fe200000010ff */
[----:B------:R-:W1:Y:S02]  /*2440*/  @!P2 SYNCS.CCTL.IV [UR20+0x48008] ;  /* 0x04800800ff00a9b1 */ /* 0x000e640008000014 */
[----:B-1----:R-:W-:Y:S01]  /*2450*/  BAR.SYNC.DEFER_BLOCKING 0x0 ;  /* 0x0000000000007b1d */ /* 0x002fe20000010000 */
[----:B------:R-:W-:-:S02]  /*2460*/  F2FP.BF16.F32.PACK_AB R123, R127, R126 ;  /* 0x0000007e7f7b723e */ /* 0x000fc400000010ff */
[----:B------:R-:W-:Y:S02]  /*2470*/  LOP3.LUT R4, R0, 0x40, RZ, 0x3c, !PT ;  /* 0x0000004000047812 */ /* 0x000fe400078e3cff */
[----:B------:R-:W-:Y:S02]  /*2480*/  F2FP.BF16.F32.PACK_AB R34, R37, R36 ;  /* 0x000000242522723e */ /* 0x000fe400000010ff */
[----:B------:R-:W-:Y:S01]  /*2490*/  F2FP.BF16.F32.PACK_AB R35, R39, R38 ;  /* 0x000000262723723e */ /* 0x000fe200000010ff */
[----:B------:R-:W-:Y:S01]  /*24a0*/  VIADD R4, R4, UR20 ;  /* 0x0000001404047c36 */ /* 0x000fe20008000000 */
[----:B------:R-:W-:Y:S02]  /*24b0*/  F2FP.BF16.F32.PACK_AB R65, R67, R66 ;  /* 0x000000424341723e */ /* 0x000fe400000010ff */
[----:B------:R-:W-:Y:S02]  /*24c0*/  F2FP.BF16.F32.PACK_AB R96, R97, R96 ;  /* 0x000000606160723e */ /* 0x000fe400000010ff */
[----:B------:R-:W-:-:S02]  /*24d0*/  F2FP.BF16.F32.PACK_AB R66, R69, R68 ;  /* 0x000000444542723e */ /* 0x000fc400000010ff */
[----:B------:R-:W-:Y:S02]  /*24e0*/  F2FP.BF16.F32.PACK_AB R67, R71, R70 ;  /* 0x000000464743723e */ /* 0x000fe400000010ff */
[----:B------:R-:W-:Y:S02]  /*24f0*/  F2FP.BF16.F32.PACK_AB R97, R99, R98 ;  /* 0x000000626361723e */ /* 0x000fe400000010ff */
[----:B------:R-:W-:Y:S02]  /*2500*/  F2FP.BF16.F32.PACK_AB R128, R129, R128 ;  /* 0x000000808180723e */ /* 0x000fe400000010ff */
[----:B------:R-:W-:Y:S02]  /*2510*/  F2FP.BF16.F32.PACK_AB R40, R41, R40 ;  /* 0x000000282928723e */ /* 0x000fe400000010ff */
[----:B------:R-:W-:Y:S01]  /*2520*/  F2FP.BF16.F32.PACK_AB R98, R101, R100 ;  /* 0x000000646562723e */ /* 0x000fe200000010ff */
[----:B------:R-:W1:Y:S02]  /*2530*/  @!P2 SYNCS.CCTL.IV [UR20+0x48010] ;  /* 0x04801000ff00a9b1 */ /* 0x000e640008000014 */
[----:B-1----:R-:W-:Y:S01]  /*2540*/  STSM.16.M88.4 [R2], R24 ;  /* 0x0000001802007844 */ /* 0x002fe20000000200 */
[----:B------:R-:W-:-:S02]  /*2550*/  F2FP.BF16.F32.PACK_AB R99, R103, R102 ;  /* 0x000000666763723e */ /* 0x000fc400000010ff */
[----:B------:R-:W-:Y:S01]  /*2560*/  F2FP.BF16.F32.PACK_AB R129, R131, R130 ;  /* 0x000000828381723e */ /* 0x000fe200000010ff */
[----:B------:R-:W-:Y:S01]  /*2570*/  STSM.16.M88.4 [R2+0x4000], R56 ;  /* 0x0040003802007844 */ /* 0x000fe20000000200 */
[----:B------:R-:W-:Y:S02]  /*2580*/  F2FP.BF16.F32.PACK_AB R41, R43, R42 ;  /* 0x0000002a2b29723e */ /* 0x000fe400000010ff */
[----:B------:R-:W-:Y:S01]  /*2590*/  F2FP.BF16.F32.PACK_AB R72, R73, R72 ;  /* 0x000000484948723e */ /* 0x000fe200000010ff */
[----:B------:R-:W-:Y:S01]  /*25a0*/  STSM.16.M88.4 [R2+0x8000], R88 ;  /* 0x0080005802007844 */ /* 0x000fe20000000200 */
[----:B------:R-:W-:Y:S02]  /*25b0*/  F2FP.BF16.F32.PACK_AB R130, R133, R132 ;  /* 0x000000848582723e */ /* 0x000fe400000010ff */
[----:B------:R-:W-:Y:S01]  /*25c0*/  F2FP.BF16.F32.PACK_AB R131, R135, R134 ;  /* 0x000000868783723e */ /* 0x000fe200000010ff */
[----:B------:R-:W-:Y:S01]  /*25d0*/  STSM.16.M88.4 [R2+0xc000], R120 ;  /* 0x00c0007802007844 */ /* 0x000fe20000000200 */
[----:B------:R-:W-:-:S02]  /*25e0*/  LOP3.LUT R0, R0, 0x60, RZ, 0x3c, !PT ;  /* 0x0000006000007812 */ /* 0x000fc400078e3cff */
[----:B------:R-:W-:Y:S01]  /*25f0*/  F2FP.BF16.F32.PACK_AB R42, R45, R44 ;  /* 0x0000002c2d2a723e */ /* 0x000fe200000010ff */
[----:B------:R-:W-:Y:S01]  /*2600*/  STSM.16.M88.4 [R3], R32 ;  /* 0x0000002003007844 */ /* 0x000fe20000000200 */
[----:B------:R-:W-:Y:S01]  /*2610*/  F2FP.BF16.F32.PACK_AB R43, R47, R46 ;  /* 0x0000002e2f2b723e */ /* 0x000fe200000010ff */
[----:B------:R-:W-:Y:S01]  /*2620*/  VIADD R0, R0, UR20 ;  /* 0x0000001400007c36 */ /* 0x000fe20008000000 */
[----:B------:R-:W-:Y:S01]  /*2630*/  F2FP.BF16.F32.PACK_AB R73, R75, R74 ;  /* 0x0000004a4b49723e */ /* 0x000fe200000010ff */
[----:B------:R-:W-:Y:S01]  /*2640*/  STSM.16.M88.4 [R3+0x4000], R64 ;  /* 0x0040004003007844 */ /* 0x000fe20000000200 */
[----:B------:R-:W-:Y:S02]  /*2650*/  F2FP.BF16.F32.PACK_AB R104, R105, R104 ;  /* 0x000000686968723e */ /* 0x000fe400000010ff */
[----:B------:R-:W-:Y:S01]  /*2660*/  F2FP.BF16.F32.PACK_AB R74, R77, R76 ;  /* 0x0000004c4d4a723e */ /* 0x000fe200000010ff */
[----:B------:R-:W-:Y:S01]  /*2670*/  STSM.16.M88.4 [R3+0x8000], R96 ;  /* 0x0080006003007844 */ /* 0x000fe20000000200 */
[----:B------:R-:W-:-:S02]  /*2680*/  F2FP.BF16.F32.PACK_AB R75, R79, R78 ;  /* 0x0000004e4f4b723e */ /* 0x000fc400000010ff */
[----:B------:R-:W-:Y:S01]  /*2690*/  F2FP.BF16.F32.PACK_AB R105, R107, R106 ;  /* 0x0000006a6b69723e */ /* 0x000fe200000010ff */
[----:B------:R-:W-:Y:S01]  /*26a0*/  STSM.16.M88.4 [R3+0xc000], R128 ;  /* 0x00c0008003007844 */ /* 0x000fe20000000200 */
[----:B------:R-:W-:Y:S02]  /*26b0*/  F2FP.BF16.F32.PACK_AB R136, R137, R136 ;  /* 0x000000888988723e */ /* 0x000fe400000010ff */
[----:B------:R-:W-:Y:S01]  /*26c0*/  F2FP.BF16.F32.PACK_AB R48, R49, R48 ;  /* 0x000000303130723e */ /* 0x000fe200000010ff */
[----:B------:R-:W-:Y:S01]  /*26d0*/  STSM.16.M88.4 [R4], R40 ;  /* 0x0000002804007844 */ /* 0x000fe20000000200 */
[----:B------:R-:W-:Y:S02]  /*26e0*/  F2FP.BF16.F32.PACK_AB R106, R109, R108 ;  /* 0x0000006c6d6a723e */ /* 0x000fe400000010ff */
[----:B------:R-:W-:Y:S01]  /*26f0*/  F2FP.BF16.F32.PACK_AB R107, R111, R110 ;  /* 0x0000006e6f6b723e */ /* 0x000fe200000010ff */
[----:B------:R-:W-:Y:S01]  /*2700*/  STSM.16.M88.4 [R4+0x4000], R72 ;  /* 0x0040004804007844 */ /* 0x000fe20000000200 */
[----:B------:R-:W-:-:S02]  /*2710*/  F2FP.BF16.F32.PACK_AB R137, R139, R138 ;  /* 0x0000008a8b89723e */ /* 0x000fc400000010ff */
[----:B------:R-:W-:Y:S01]  /*2720*/  F2FP.BF16.F32.PACK_AB R49, R51, R50 ;  /* 0x000000323331723e */ /* 0x000fe200000010ff */
[----:B------:R-:W-:Y:S01]  /*2730*/  STSM.16.M88.4 [R4+0x8000], R104 ;  /* 0x0080006804007844 */ /* 0x000fe20000000200 */
[----:B------:R-:W-:Y:S02]  /*2740*/  F2FP.BF16.F32.PACK_AB R80, R81, R80 ;  /* 0x000000505150723e */ /* 0x000fe400000010ff */
[----:B------:R-:W-:Y:S02]  /*2750*/  F2FP.BF16.F32.PACK_AB R138, R141, R140 ;  /* 0x0000008c8d8a723e */ /* 0x000fe400000010ff */
[----:B------:R-:W-:Y:S02]  /*2760*/  F2FP.BF16.F32.PACK_AB R139, R143, R142 ;  /* 0x0000008e8f8b723e */ /* 0x000fe400000010ff */
[----:B------:R-:W-:Y:S02]  /*2770*/  F2FP.BF16.F32.PACK_AB R50, R53, R52 ;  /* 0x000000343532723e */ /* 0x000fe400000010ff */
[----:B------:R-:W-:Y:S01]  /*2780*/  F2FP.BF16.F32.PACK_AB R51, R55, R54 ;  /* 0x000000363733723e */ /* 0x000fe200000010ff */
[----:B------:R-:W-:Y:S01]  /*2790*/  STSM.16.M88.4 [R4+0xc000], R136 ;  /* 0x00c0008804007844 */ /* 0x000fe20000000200 */
[----:B------:R-:W-:-:S02]  /*27a0*/  F2FP.BF16.F32.PACK_AB R81, R83, R82 ;  /* 0x000000525351723e */ /* 0x000fc400000010ff */
[----:B------:R-:W-:Y:S01]  /*27b0*/  F2FP.BF16.F32.PACK_AB R112, R113, R112 ;  /* 0x000000707170723e */ /* 0x000fe200000010ff */
[----:B------:R-:W-:Y:S01]  /*27c0*/  STSM.16.M88.4 [R0], R48 ;  /* 0x0000003000007844 */ /* 0x000fe20000000200 */
[----:B------:R-:W-:Y:S02]  /*27d0*/  F2FP.BF16.F32.PACK_AB R82, R85, R84 ;  /* 0x000000545552723e */ /* 0x000fe400000010ff */
[----:B------:R-:W-:Y:S02]  /*27e0*/  F2FP.BF16.F32.PACK_AB R83, R87, R86 ;  /* 0x000000565753723e */ /* 0x000fe400000010ff */
[----:B------:R-:W-:Y:S02]  /*27f0*/  F2FP.BF16.F32.PACK_AB R113, R115, R114 ;  /* 0x000000727371723e */ /* 0x000fe400000010ff */
[----:B------:R-:W-:Y:S01]  /*2800*/  F2FP.BF16.F32.PACK_AB R144, R145, R144 ;  /* 0x000000909190723e */ /* 0x000fe200000010ff */
[----:B------:R-:W-:Y:S01]  /*2810*/  STSM.16.M88.4 [R0+0x4000], R80 ;  /* 0x0040005000007844 */ /* 0x000fe20000000200 */
[----:B------:R-:W-:-:S02]  /*2820*/  F2FP.BF16.F32.PACK_AB R114, R117, R116 ;  /* 0x000000747572723e */ /* 0x000fc400000010ff */
[----:B------:R-:W-:Y:S02]  /*2830*/  F2FP.BF16.F32.PACK_AB R115, R119, R118 ;  /* 0x000000767773723e */ /* 0x000fe400000010ff */
[----:B------:R-:W-:Y:S02]  /*2840*/  F2FP.BF16.F32.PACK_AB R145, R147, R146 ;  /* 0x000000929391723e */ /* 0x000fe400000010ff */
[----:B------:R-:W-:Y:S01]  /*2850*/  F2FP.BF16.F32.PACK_AB R146, R149, R148 ;  /* 0x000000949592723e */ /* 0x000fe200000010ff */
[----:B------:R-:W-:Y:S01]  /*2860*/  STSM.16.M88.4 [R0+0x8000], R112 ;  /* 0x0080007000007844 */ /* 0x000fe20000000200 */
[----:B------:R-:W-:Y:S02]  /*2870*/  F2FP.BF16.F32.PACK_AB R147, R151, R150 ;  /* 0x000000969793723e */ /* 0x000fe400000010ff */
[----:B------:R-:W-:-:S03]  /*2880*/  ISETP.LT.U32.AND P0, PT, R6, 0x80, P0 ;  /* 0x000000800600780c */ /* 0x000fc60000701070 */
[----:B------:R-:W-:Y:S01]  /*2890*/  STSM.16.M88.4 [R0+0xc000], R144 ;  /* 0x00c0009000007844 */ /* 0x000fe20000000200 */
[----:B------:R1:W-:Y:S06]  /*28a0*/  MEMBAR.ALL.CTA ;  /* 0x0000000000007992 */ /* 0x0003ec0000008000 */
[----:B-1----:R-:W1:Y:S03]  /*28b0*/  FENCE.VIEW.ASYNC.S ;  /* 0x00000000000073c6 */ /* 0x002e660000000000 */
[----:B-1----:R-:W-:Y:S01]  /*28c0*/  VOTEU.ANY UP0, P0 ;  /* 0x00000000003f7886 */ /* 0x002fe20000000100 */
[----:B------:R-:W-:-:S04]  /*28d0*/  VOTEU.ANY UP1, P0 ;  /* 0x00000000003f7886 */ /* 0x000fc80000020100 */
[----:B---3--:R-:W-:Y:S01]  /*28e0*/  @UP0 UMOV UR6, UR26 ;  /* 0x0000001a00060c82 */ /* 0x008fe20008000000 */
[----:B------:R-:W-:Y:S01]  /*28f0*/  @UP0 UMOV UR7, UR27 ;  /* 0x0000001b00070c82 */ /* 0x000fe20008000000 */
[----:B------:R-:W-:Y:S06]  /*2900*/  BAR.SYNC.DEFER_BLOCKING 0x0 ;  /* 0x0000000000007b1d */ /* 0x000fec0000010000 */
[----:B------:R1:W-:Y:S01]  /*2910*/  @UP1 UTMASTG.2D [UR8], [UR6] ;  /* 0x00000008060013b5 */ /* 0x0003e20008008000 */
[----:B------:R0:W-:Y:S01]  /*2920*/  UTMACMDFLUSH ;  /* 0x00000000000079b7 */ /* 0x0001e20000000000 */
[----:B------:R-:W-:-:S04]  /*2930*/  DEPBAR.LE SB0, 0x0 ;  /* 0x000080000000791a */ /* 0x000fc80000000000 */
[----:B------:R-:W-:Y:S06]  /*2940*/  BAR.SYNC.DEFER_BLOCKING 0x0 ;  /* 0x0000000000007b1d */ /* 0x000fec0000010000 */
[----:B-1----:R-:W-:Y:S05]  /*2950*/  EXIT ;  /* 0x000000000000794d */ /* 0x002fea0003800000 */
.L_x_48:
[----:B------:R-:W1:Y:S02]  /*2960*/  SYNCS.PHASECHK.TRANS64.TRYWAIT P0, [UR30+0x48000], R2 ;  /* 0x04800002ff0075a7 */ /* 0x000e64000800015e */
[----:B-1----:R-:W-:Y:S05]  /*2970*/  @!P0 BRA `(.L_x_48) ;  /* 0xfffffffc00f88947 */ /* 0x002fea000383ffff */
[----:B------:R-:W-:Y:S05]  /*2980*/  BRA `(.L_x_50) ;  /* 0xfffffff4006c7947 */ /* 0x000fea000383ffff */
.L_x_51:
[----:B------:R-:W-:-:S00]  /*2990*/  BRA `(.L_x_51) ;  /* 0xfffffffc00fc7947 */ /* 0x000fc0000383ffff */
[----:B------:R-:W-:-:S00]  /*29a0*/  NOP ;  /* 0x0000000000007918 */ /* 0x000fc00000000000 */
        /* <DEDUP_REMOVED lines=13> */
.L_x_52:


//--------------------- .nv.shared.gluon_wgmma    --------------------------
	.section	.nv.shared.gluon_wgmma,"aw",@nobits
	.sectionflags	@""
	.align	16
	.zero		1024


//--------------------- .nv.shared.reserved.0     --------------------------
	.section	.nv.shared.reserved.0,"aw",@nobits
	.weak		__nv_reservedSMEM_offset_0_alias
	.size		__nv_reservedSMEM_offset_0_alias, 0, 0
	.other		__nv_reservedSMEM_offset_0_alias,@"STO_CUDA_RESERVED_SHARED STV_DEFAULT"
__nv_reservedSMEM_offset_0_alias:
	.zero		0


//--------------------- .nv.constant0.gluon_wgmma --------------------------
	.section	.nv.constant0.gluon_wgmma,"a",@progbits
	.sectionflags	@""
	.align	4
.nv.constant0.gluon_wgmma:
	.zero		608


//--------------------- SYMBOLS --------------------------

	.type		.nv.reservedSmem.offset0,@object
	.size		.nv.reservedSmem.offset0,0x4
